	.target	sm_90a

	.elftype	@"ET_EXEC"


//--------------------- .note.nv.tkinfo           --------------------------
	.section	.note.nv.tkinfo,"",@"SHT_NOTE"
	.sectionflags	@"SHF_NOTE_NV_TKINFO"
	.tkinfo
        /*0018*/ 	.word	0x00000002
        /*0030*/ 	.string	""
        /*0030*/ 	.string	"ptxas"
        /*0030*/ 	.string	"Cuda compilation tools, release 13.0, V13.0.88"
        /*0030*/ 	.string	"Build cuda_13.0.r13.0/compiler.36424714_0"
        /*0030*/ 	.string	"-v  -suppress-debug-info  -lineinfo  -arch sm_90a "



//--------------------- .note.nv.cuinfo           --------------------------
	.section	.note.nv.cuinfo,"",@"SHT_NOTE"
	.sectionflags	@"SHF_NOTE_NV_CUINFO"
        /*0018*/ 	.short	0x0002
        /*001a*/ 	.short	0x005a
        /*001c*/ 	.short	0x0082
	.zero		2


//--------------------- .nv.info                  --------------------------
	.section	.nv.info,"",@"SHT_CUDA_INFO"
	.align	4


	//----- nvinfo : EIATTR_REGCOUNT
	.align		4
        /*0000*/ 	.byte	0x04, 0x2f
        /*0002*/ 	.short	(.L_1 - .L_0)
	.align		4
.L_0:
        /*0004*/ 	.word	index@(gluon_wgmma)
        /*0008*/ 	.word	0x0000005a


	//----- nvinfo : EIATTR_FRAME_SIZE
	.align		4
.L_1:
        /*000c*/ 	.byte	0x04, 0x11
        /*000e*/ 	.short	(.L_3 - .L_2)
	.align		4
.L_2:
        /*0010*/ 	.word	index@(gluon_wgmma)
        /*0014*/ 	.word	0x00000000


	//----- nvinfo : EIATTR_MIN_STACK_SIZE
	.align		4
.L_3:
        /*0018*/ 	.byte	0x04, 0x12
        /*001a*/ 	.short	(.L_5 - .L_4)
	.align		4
.L_4:
        /*001c*/ 	.word	index@(gluon_wgmma)
        /*0020*/ 	.word	0x00000000
.L_5:


//--------------------- .nv.compat                --------------------------
	.section	.nv.compat,"",@"SHT_CUDA_COMPAT_INFO"
	.align	4
        /*0000*/ 	.byte	0x02, 0x09, 0x01, 0x00, 0x02, 0x02, 0x04, 0x00, 0x02, 0x05, 0x05, 0x00, 0x03, 0x07, 0x01, 0x01
        /*0010*/ 	.byte	0x02, 0x03, 0x03, 0x00, 0x02, 0x06, 0x01, 0x00, 0x04, 0x0b, 0x08, 0x00, 0x00, 0x00, 0x00, 0x00
        /*0020*/ 	.byte	0x00, 0x00, 0x00, 0x00


//--------------------- .nv.info.gluon_wgmma      --------------------------
	.section	.nv.info.gluon_wgmma,"",@"SHT_CUDA_INFO"
	.sectionflags	@""
	.align	4


	//----- nvinfo : EIATTR_CUDA_API_VERSION
	.align		4
        /*0000*/ 	.byte	0x04, 0x37
        /*0002*/ 	.short	(.L_7 - .L_6)
.L_6:
        /*0004*/ 	.word	0x00000082


	//----- nvinfo : EIATTR_KPARAM_INFO
	.align		4
.L_7:
        /*0008*/ 	.byte	0x04, 0x17
        /*000a*/ 	.short	(.L_9 - .L_8)
.L_8:
        /*000c*/ 	.word	0x00000000
        /*0010*/ 	.short	0x000a
        /*0012*/ 	.short	0x0048
        /*0014*/ 	.byte	0x00, 0xf4, 0x21, 0x00


	//----- nvinfo : EIATTR_KPARAM_INFO
	.align		4
.L_9:
        /*0018*/ 	.byte	0x04, 0x17
        /*001a*/ 	.short	(.L_11 - .L_10)
.L_10:
        /*001c*/ 	.word	0x00000000
        /*0020*/ 	.short	0x0009
        /*0022*/ 	.short	0x0040
        /*0024*/ 	.byte	0x00, 0xf4, 0x21, 0x00


	//----- nvinfo : EIATTR_KPARAM_INFO
	.align		4
.L_11:
        /*0028*/ 	.byte	0x04, 0x17
        /*002a*/ 	.short	(.L_13 - .L_12)
.L_12:
        /*002c*/ 	.word	0x00000000
        /*0030*/ 	.short	0x0008
        /*0032*/ 	.short	0x0038
        /*0034*/ 	.byte	0x00, 0xf0, 0x21, 0x00


	//----- nvinfo : EIATTR_KPARAM_INFO
	.align		4
.L_13:
        /*0038*/ 	.byte	0x04, 0x17
        /*003a*/ 	.short	(.L_15 - .L_14)
.L_14:
        /*003c*/ 	.word	0x00000000
        /*0040*/ 	.short	0x0007
        /*0042*/ 	.short	0x0030
        /*0044*/ 	.byte	0x00, 0xf0, 0x21, 0x00


	//----- nvinfo : EIATTR_KPARAM_INFO
	.align		4
.L_15:
        /*0048*/ 	.byte	0x04, 0x17
        /*004a*/ 	.short	(.L_17 - .L_16)
.L_16:
        /*004c*/ 	.word	0x00000000
        /*0050*/ 	.short	0x0006
        /*0052*/ 	.short	0x0028
        /*0054*/ 	.byte	0x00, 0xf0, 0x21, 0x00


	//----- nvinfo : EIATTR_KPARAM_INFO
	.align		4
.L_17:
        /*0058*/ 	.byte	0x04, 0x17
        /*005a*/ 	.short	(.L_19 - .L_18)
.L_18:
        /*005c*/ 	.word	0x00000000
        /*0060*/ 	.short	0x0005
        /*0062*/ 	.short	0x0020
        /*0064*/ 	.byte	0x00, 0xf0, 0x11, 0x00


	//----- nvinfo : EIATTR_KPARAM_INFO
	.align		4
.L_19:
        /*0068*/ 	.byte	0x04, 0x17
        /*006a*/ 	.short	(.L_21 - .L_20)
.L_20:
        /*006c*/ 	.word	0x00000000
        /*0070*/ 	.short	0x0004
        /*0072*/ 	.short	0x001c
        /*0074*/ 	.byte	0x00, 0xf0, 0x11, 0x00


	//----- nvinfo : EIATTR_KPARAM_INFO
	.align		4
.L_21:
        /*0078*/ 	.byte	0x04, 0x17
        /*007a*/ 	.short	(.L_23 - .L_22)
.L_22:
        /*007c*/ 	.word	0x00000000
        /*0080*/ 	.short	0x0003
        /*0082*/ 	.short	0x0018
        /*0084*/ 	.byte	0x00, 0xf0, 0x11, 0x00


	//----- nvinfo : EIATTR_KPARAM_INFO
	.align		4
.L_23:
        /*0088*/ 	.byte	0x04, 0x17
        /*008a*/ 	.short	(.L_25 - .L_24)
.L_24:
        /*008c*/ 	.word	0x00000000
        /*0090*/ 	.short	0x0002
        /*0092*/ 	.short	0x0010
        /*0094*/ 	.byte	0x00, 0xf4, 0x21, 0x00


	//----- nvinfo : EIATTR_KPARAM_INFO
	.align		4
.L_25:
        /*0098*/ 	.byte	0x04, 0x17
        /*009a*/ 	.short	(.L_27 - .L_26)
.L_26:
        /*009c*/ 	.word	0x00000000
        /*00a0*/ 	.short	0x0001
        /*00a2*/ 	.short	0x0008
        /*00a4*/ 	.byte	0x00, 0xf4, 0x21, 0x00


	//----- nvinfo : EIATTR_KPARAM_INFO
	.align		4
.L_27:
        /*00a8*/ 	.byte	0x04, 0x17
        /*00aa*/ 	.short	(.L_29 - .L_28)
.L_28:
        /*00ac*/ 	.word	0x00000000
        /*00b0*/ 	.short	0x0000
        /*00b2*/ 	.short	0x0000
        /*00b4*/ 	.byte	0x00, 0xf4, 0x21, 0x00


	//----- nvinfo : EIATTR_SPARSE_MMA_MASK
	.align		4
.L_29:
        /*00b8*/ 	.byte	0x03, 0x50
        /*00ba*/ 	.short	0x0000


	//----- nvinfo : EIATTR_MAXREG_COUNT
	.align		4
        /*00bc*/ 	.byte	0x03, 0x1b
        /*00be*/ 	.short	0x00ff


	//----- nvinfo : EIATTR_NUM_BARRIERS
	.align		4
        /*00c0*/ 	.byte	0x02, 0x4c
        /*00c2*/ 	.byte	0x01
	.zero		1


	//----- nvinfo : EIATTR_MERCURY_ISA_VERSION
	.align		4
        /*00c4*/ 	.byte	0x03, 0x5f
        /*00c6*/ 	.short	0x0101


	//----- nvinfo : EIATTR_INT_WARP_WIDE_INSTR_OFFSETS
	.align		4
        /*00c8*/ 	.byte	0x04, 0x31
        /*00ca*/ 	.short	(.L_31 - .L_30)


	//   ....[0]....
.L_30:
        /*00cc*/ 	.word	0x00001300


	//   ....[1]....
        /*00d0*/ 	.word	0x00001320


	//   ....[2]....
        /*00d4*/ 	.word	0x00001330


	//   ....[3]....
        /*00d8*/ 	.word	0x00001410


	//   ....[4]....
        /*00dc*/ 	.word	0x00001920


	//   ....[5]....
        /*00e0*/ 	.word	0x00001930


	//   ....[6]....
        /*00e4*/ 	.word	0x000019a0


	//   ....[7]....
        /*00e8*/ 	.word	0x000019b0


	//   ....[8]....
        /*00ec*/ 	.word	0x000020b0


	//   ....[9]....
        /*00f0*/ 	.word	0x000020c0


	//----- nvinfo : EIATTR_COOP_GROUP_MASK_REGIDS
	.align		4
.L_31:
        /*00f4*/ 	.byte	0x04, 0x29
        /*00f6*/ 	.short	(.L_33 - .L_32)


	//   ....[0]....
.L_32:
        /*00f8*/ 	.word	0xffffffff


	//   ....[1]....
        /*00fc*/ 	.word	0xffffffff


	//   ....[2]....
        /*0100*/ 	.word	0xffffffff


	//----- nvinfo : EIATTR_COOP_GROUP_INSTR_OFFSETS
	.align		4
.L_33:
        /*0104*/ 	.byte	0x04, 0x28
        /*0106*/ 	.short	(.L_35 - .L_34)


	//   ....[0]....
.L_34:
        /*0108*/ 	.word	0x00000150


	//   ....[1]....
        /*010c*/ 	.word	0x00000720


	//   ....[2]....
        /*0110*/ 	.word	0x00000cd0


	//----- nvinfo : EIATTR_MBARRIER_INSTR_OFFSETS
	.align		4
.L_35:
        /*0114*/ 	.byte	0x04, 0x39
        /*0116*/ 	.short	(.L_37 - .L_36)


	//   ....[0]....
.L_36:
        /*0118*/ 	.word	0x00001490
        /*011c*/ 	.word	0x000000ff
        /*0120*/ 	.word	0x00018000
        /*0124*/ 	.short	0x0100
        /*0126*/ 	.byte	0x10
	.zero		1


	//   ....[1]....
        /*0128*/ 	.word	0x000015e0
        /*012c*/ 	.word	0x000000ff
        /*0130*/ 	.word	0x00018008
        /*0134*/ 	.short	0x0100
        /*0136*/ 	.byte	0x10
	.zero		1


	//   ....[2]....
        /*0138*/ 	.word	0x00001610
        /*013c*/ 	.word	0x000000ff
        /*0140*/ 	.word	0x00018010
        /*0144*/ 	.short	0x0100
        /*0146*/ 	.byte	0x10
	.zero		1


	//   ....[3]....
        /*0148*/ 	.word	0x00001a60
        /*014c*/ 	.word	0x000000ff
        /*0150*/ 	.word	0x00018000
        /*0154*/ 	.short	0x010a
        /*0156*/ 	.byte	0x1d
	.zero		1


	//   ....[4]....
        /*0158*/ 	.word	0x00001df0
        /*015c*/ 	.word	0x000000ff
        /*0160*/ 	.word	0x00018000
        /*0164*/ 	.short	0x0108
        /*0166*/ 	.byte	0x10
	.zero		1


	//   ....[5]....
        /*0168*/ 	.word	0x00001f10
        /*016c*/ 	.word	0x000000ff
        /*0170*/ 	.word	0x00018008
        /*0174*/ 	.short	0x0108
        /*0176*/ 	.byte	0x10
	.zero		1


	//   ....[6]....
        /*0178*/ 	.word	0x00001ff0
        /*017c*/ 	.word	0x000000ff
        /*0180*/ 	.word	0x00018010
        /*0184*/ 	.short	0x0108
        /*0186*/ 	.byte	0x10
	.zero		1


	//   ....[7]....
        /*0188*/ 	.word	0x00002190
        /*018c*/ 	.word	0x000000ff
        /*0190*/ 	.word	0x00018000
        /*0194*/ 	.short	0x010a
        /*0196*/ 	.byte	0x1d
	.zero		1


	//----- nvinfo : EIATTR_NUM_MBARRIERS
	.align		4
.L_37:
        /*0198*/ 	.byte	0x03, 0x38
        /*019a*/ 	.short	0x0003


	//----- nvinfo : EIATTR_EXIT_INSTR_OFFSETS
	.align		4
        /*019c*/ 	.byte	0x04, 0x1c
        /*019e*/ 	.short	(.L_39 - .L_38)


	//   ....[0]....
.L_38:
        /*01a0*/ 	.word	0x00002180


	//----- nvinfo : EIATTR_REQNTID
	.align		4
.L_39:
        /*01a4*/ 	.byte	0x04, 0x10
        /*01a6*/ 	.short	(.L_41 - .L_40)
.L_40:
        /*01a8*/ 	.word	0x00000100
        /*01ac*/ 	.word	0x00000001
        /*01b0*/ 	.word	0x00000001


	//----- nvinfo : EIATTR_CRS_STACK_SIZE
	.align		4
.L_41:
        /*01b4*/ 	.byte	0x04, 0x1e
        /*01b6*/ 	.short	(.L_43 - .L_42)
.L_42:
        /*01b8*/ 	.word	0x00000000


	//----- nvinfo : EIATTR_CBANK_PARAM_SIZE
	.align		4
.L_43:
        /*01bc*/ 	.byte	0x03, 0x19
        /*01be*/ 	.short	0x0050


	//----- nvinfo : EIATTR_PARAM_CBANK
	.align		4
        /*01c0*/ 	.byte	0x04, 0x0a
        /*01c2*/ 	.short	(.L_45 - .L_44)
	.align		4
.L_44:
        /*01c4*/ 	.word	index@(.nv.constant0.gluon_wgmma)
        /*01c8*/ 	.short	0x0210
        /*01ca*/ 	.short	0x0050


	//----- nvinfo : EIATTR_SW_WAR
	.align		4
.L_45:
        /*01cc*/ 	.byte	0x04, 0x36
        /*01ce*/ 	.short	(.L_47 - .L_46)
.L_46:
        /*01d0*/ 	.word	0x00000008
.L_47:


//--------------------- .nv.callgraph             --------------------------
	.section	.nv.callgraph,"",@"SHT_CUDA_CALLGRAPH"
	.align	4
	.sectionentsize	8
	.align		4
        /*0000*/ 	.word	0x00000000
	.align		4
        /*0004*/ 	.word	0xffffffff
	.align		4
        /*0008*/ 	.word	0x00000000
	.align		4
        /*000c*/ 	.word	0xfffffffe
	.align		4
        /*0010*/ 	.word	0x00000000
	.align		4
        /*0014*/ 	.word	0xfffffffd
	.align		4
        /*0018*/ 	.word	0x00000000
	.align		4
        /*001c*/ 	.word	0xfffffffc


//--------------------- .text.gluon_wgmma         --------------------------
	.section	.text.gluon_wgmma,"ax",@progbits
	.align	128
        .global         gluon_wgmma
        .type           gluon_wgmma,@function
        .size           gluon_wgmma,(.L_x_52 - gluon_wgmma)
        .other          gluon_wgmma,@"STO_CUDA_ENTRY STV_DEFAULT"
gluon_wgmma:
.text.gluon_wgmma:
[----:B------:R-:W-:Y:S01]  /*0000*/  LDC R1, c[0x0][0x28] ;  /* 0x00000a00ff017b82 */ /* 0x000fe20000000800 */
[----:B------:R-:W1:Y:S07]  /*0010*/  S2R R0, SR_TID.X ;  /* 0x0000000000007919 */ /* 0x000e6e0000002100 */
[----:B------:R-:W2:Y:S01]  /*0020*/  S2UR UR4, SR_CgaCtaId ;  /* 0x00000000000479c3 */ /* 0x000ea20000008800 */
[----:B------:R-:W-:Y:S01]  /*0030*/  UMOV UR16, 0x400 ;  /* 0x0000040000107882 */ /* 0x000fe20000000000 */
[----:B------:R-:W-:Y:S01]  /*0040*/  ULDC UR6, c[0x0][0xc] ;  /* 0x0000030000067ab9 */ /* 0x000fe20000000800 */
[----:B------:R-:W-:Y:S01]  /*0050*/  ULDC.64 UR22, c[0x0][0x250] ;  /* 0x0000940000167ab9 */ /* 0x000fe20000000a00 */
[----:B------:R-:W-:Y:S04]  /*0060*/  BSSY B0, `(.L_x_0) ;  /* 0x000001f000007945 */ /* 0x000fe80003800000 */
[----:B------:R-:W3:Y:S08]  /*0070*/  LDC R4, c[0x0][0x228] ;  /* 0x00008a00ff047b82 */ /* 0x000ef00000000800 */
[----:B------:R-:W4:Y:S08]  /*0080*/  LDC R14, c[0x0][0x230] ;  /* 0x00008c00ff0e7b82 */ /* 0x000f300000000800 */
[----:B------:R-:W-:Y:S01]  /*0090*/  S2UR UR25, SR_CTAID.Y ;  /* 0x00000000001979c3 */ /* 0x000fe20000002600 */
[----:B--2---:R-:W-:-:S03]  /*00a0*/  ULEA UR16, UR4, UR16, 0x18 ;  /* 0x0000001004107291 */ /* 0x004fc6000f8ec03f */
[----:B------:R-:W-:Y:S01]  /*00b0*/  ULDC UR4, c[0x0][0x10] ;  /* 0x0000040000047ab9 */ /* 0x000fe20000000800 */
[----:B-1----:R-:W-:-:S03]  /*00c0*/  LOP3.LUT R6, R0, 0xff, RZ, 0xc0, !PT ;  /* 0x000000ff00067812 */ /* 0x002fc600078ec0ff */
[----:B------:R-:W1:Y:S01]  /*00d0*/  S2UR UR5, SR_CTAID.Z ;  /* 0x00000000000579c3 */ /* 0x000e620000002700 */
[----:B---3--:R-:W-:Y:S01]  /*00e0*/  VIADD R4, R4, 0xffffffff ;  /* 0xffffffff04047836 */ /* 0x008fe20000000000 */
[C---:B------:R-:W-:Y:S02]  /*00f0*/  ISETP.GE.U32.AND P0, PT, R6.reuse, 0x20, PT ;  /* 0x000000200600780c */ /* 0x040fe40003f06070 */
[C---:B------:R-:W-:Y:S02]  /*0100*/  ISETP.NE.U32.AND P2, PT, R6.reuse, RZ, PT ;  /* 0x000000ff0600720c */ /* 0x040fe40003f45070 */
[----:B------:R-:W-:Y:S02]  /*0110*/  LEA R12, R6, UR16, 0x2 ;  /* 0x00000010060c7c11 */ /* 0x000fe4000f8e10ff */
[----:B------:R-:W2:Y:S01]  /*0120*/  S2UR UR32, SR_CTAID.X ;  /* 0x00000000002079c3 */ /* 0x000ea20000002500 */
[----:B----4-:R-:W-:-:S06]  /*0130*/  VIADD R13, R14, 0xffffffff ;  /* 0xffffffff0e0d7836 */ /* 0x010fcc0000000000 */
[----:B------:R3:W-:Y:S01]  /*0140*/  @!P0 STS [R12], RZ ;  /* 0x000000ff0c008388 */ /* 0x0007e20000000800 */
[----:B------:R-:W-:-:S03]  /*0150*/  NOP ;  /* 0x0000000000007918 */ /* 0x000fc60000000000 */
[----:B------:R3:W-:Y:S01]  /*0160*/  @!P2 STS [UR16+0x24], R4 ;  /* 0x00002404ff00a988 */ /* 0x0007e20008000810 */
[----:B-1----:R-:W-:-:S03]  /*0170*/  UIMAD UR4, UR5, UR4, UR25 ;  /* 0x00000004050472a4 */ /* 0x002fc6000f8e0219 */
[----:B------:R3:W-:Y:S01]  /*0180*/  @!P2 STS [UR16+0x20], R13 ;  /* 0x0000200dff00a988 */ /* 0x0007e20008000810 */
[----:B--2---:R-:W-:-:S04]  /*0190*/  UIMAD UR4, UR4, UR6, UR32 ;  /* 0x00000006040472a4 */ /* 0x004fc8000f8e0220 */
[----:B------:R-:W-:-:S03]  /*01a0*/  UIMAD UR5, UR4, 0x180, URZ ;  /* 0x00000180040578a4 */ /* 0x000fc6000f8e023f */
[----:B------:R-:W-:Y:S01]  /*01b0*/  UMOV UR4, URZ ;  /* 0x0000003f00047c82 */ /* 0x000fe20008000000 */
[----:B------:R-:W-:-:S04]  /*01c0*/  UIADD3 UR18, UP0, UR5, UR22, URZ ;  /* 0x0000001605127290 */ /* 0x000fc8000ff1e03f */
[----:B------:R-:W-:Y:S01]  /*01d0*/  ULEA.HI.X.SX32 UR19, UR5, UR23, 0x1, UP0 ;  /* 0x0000001705137291 */ /* 0x000fe200080f0e3f */
[----:B---3--:R-:W-:Y:S11]  /*01e0*/  @P2 BRA `(.L_x_1) ;  /* 0x0000000000182947 */ /* 0x008ff60003800000 */
[----:B------:R-:W1:Y:S01]  /*01f0*/  LDS R2, [UR16+0x8] ;  /* 0x00000810ff027984 */ /* 0x000e620008000800 */
[----:B------:R-:W2:Y:S01]  /*0200*/  LDC.64 R8, c[0x0][0x210] ;  /* 0x00008400ff087b82 */ /* 0x000ea20000000a00 */
[----:B------:R-:W-:Y:S02]  /*0210*/  IMAD.MOV.U32 R3, RZ, RZ, 0x70 ;  /* 0x00000070ff037424 */ /* 0x000fe400078e00ff */
[----:B--2---:R2:W-:Y:S03]  /*0220*/  STS.64 [UR16], R8 ;  /* 0x00000008ff007988 */ /* 0x0045e60008000a10 */
[----:B-1----:R-:W-:-:S05]  /*0230*/  LOP3.LUT R2, R2, 0x10, R3, 0xd8, !PT ;  /* 0x0000001002027812 */ /* 0x002fca00078ed803 */
[----:B------:R2:W-:Y:S02]  /*0240*/  STS [UR16+0x8], R2 ;  /* 0x00000802ff007988 */ /* 0x0005e40008000810 */
.L_x_1:
[----:B------:R-:W-:Y:S05]  /*0250*/  BSYNC B0 ;  /* 0x0000000000007941 */ /* 0x000fea0003800000 */
.L_x_0:
[----:B------:R-:W-:Y:S04]  /*0260*/  BSSY B0, `(.L_x_2) ;  /* 0x000000a000007945 */ /* 0x000fe80003800000 */
[----:B------:R-:W-:Y:S05]  /*0270*/  @P2 BRA `(.L_x_3) ;  /* 0x0000000000202947 */ /* 0x000fea0003800000 */
[----:B--2---:R-:W1:Y:S01]  /*0280*/  LDS R2, [UR16+0x34] ;  /* 0x00003410ff027984 */ /* 0x004e620008000800 */
[----:B------:R-:W-:Y:S02]  /*0290*/  IMAD.MOV.U32 R3, RZ, RZ, 0x3f000000 ;  /* 0x3f000000ff037424 */ /* 0x000fe400078e00ff */
[----:B------:R-:W-:Y:S01]  /*02a0*/  @!P2 IMAD.MOV.U32 R5, RZ, RZ, 0x7f ;  /* 0x0000007fff05a424 */ /* 0x000fe200078e00ff */
[----:B------:R-:W2:Y:S02]  /*02b0*/  @!P2 LDS R8, [UR16+0x38] ;  /* 0x00003810ff08a984 */ /* 0x000ea40008000800 */
[----:B-1----:R-:W-:Y:S02]  /*02c0*/  LOP3.LUT R2, R2, 0xff000000, R3, 0xb8, !PT ;  /* 0xff00000002027812 */ /* 0x002fe400078eb803 */
[----:B--2---:R-:W-:-:S03]  /*02d0*/  @!P2 LOP3.LUT R3, R8, 0xff, R5, 0xb8, !PT ;  /* 0x000000ff0803a812 */ /* 0x004fc600078eb805 */
[----:B------:R1:W-:Y:S04]  /*02e0*/  STS [UR16+0x34], R2 ;  /* 0x00003402ff007988 */ /* 0x0003e80008000810 */
[----:B------:R1:W-:Y:S02]  /*02f0*/  @!P2 STS [UR16+0x38], R3 ;  /* 0x00003803ff00a988 */ /* 0x0003e40008000810 */
.L_x_3:
[----:B------:R-:W-:Y:S05]  /*0300*/  BSYNC B0 ;  /* 0x0000000000007941 */ /* 0x000fea0003800000 */
.L_x_2:
[----:B------:R-:W-:Y:S04]  /*0310*/  BSSY B0, `(.L_x_4) ;  /* 0x000000e000007945 */ /* 0x000fe80003800000 */
[----:B------:R-:W-:Y:S05]  /*0320*/  @P2 BRA `(.L_x_5) ;  /* 0x0000000000302947 */ /* 0x000fea0003800000 */
[----:B-1----:R-:W1:Y:S01]  /*0330*/  LDS R3, [UR16+0x34] ;  /* 0x00003410ff037984 */ /* 0x002e620008000800 */
[----:B------:R-:W3:Y:S03]  /*0340*/  LDC.64 R10, c[0x0][0x238] ;  /* 0x00008e00ff0a7b82 */ /* 0x000ee60000000a00 */
[----:B--2---:R-:W2:Y:S01]  /*0350*/  LDS R2, [UR16+0x1c] ;  /* 0x00001c10ff027984 */ /* 0x004ea20008000800 */
[C---:B---3--:R-:W-:Y:S01]  /*0360*/  SHF.L.U64.HI R8, R10.reuse, 0x1, R11 ;  /* 0x000000010a087819 */ /* 0x048fe2000001020b */
[----:B------:R-:W-:-:S03]  /*0370*/  IMAD.SHL.U32 R5, R10, 0x2, RZ ;  /* 0x000000020a057824 */ /* 0x000fc600078e00ff */
[--C-:B------:R-:W-:Y:S02]  /*0380*/  SHF.R.U32.HI R7, RZ, 0x4, R8.reuse ;  /* 0x00000004ff077819 */ /* 0x100fe40000011608 */
[----:B------:R-:W-:-:S05]  /*0390*/  SHF.R.U64 R5, R5, 0x4, R8 ;  /* 0x0000000405057819 */ /* 0x000fca0000001208 */
[----:B------:R3:W-:Y:S01]  /*03a0*/  STS [UR16+0xc], R5 ;  /* 0x00000c05ff007988 */ /* 0x0007e20008000810 */
[----:B-1----:R-:W-:Y:S02]  /*03b0*/  LOP3.LUT R3, R3, 0x7, RZ, 0xb8, !PT ;  /* 0x0000000703037812 */ /* 0x002fe400078eb8ff */
[----:B--2---:R-:W-:-:S03]  /*03c0*/  LOP3.LUT R2, R2, 0xf, R7, 0xb8, !PT ;  /* 0x0000000f02027812 */ /* 0x004fc600078eb807 */
[----:B------:R3:W-:Y:S04]  /*03d0*/  STS [UR16+0x34], R3 ;  /* 0x00003403ff007988 */ /* 0x0007e80008000810 */
[----:B------:R3:W-:Y:S02]  /*03e0*/  STS [UR16+0x1c], R2 ;  /* 0x00001c02ff007988 */ /* 0x0007e40008000810 */
.L_x_5:
[----:B------:R-:W-:Y:S05]  /*03f0*/  BSYNC B0 ;  /* 0x0000000000007941 */ /* 0x000fea0003800000 */
.L_x_4:
[----:B------:R-:W-:Y:S04]  /*0400*/  BSSY B1, `(.L_x_6) ;  /* 0x000001a000017945 */ /* 0x000fe80003800000 */
[----:B------:R-:W-:Y:S04]  /*0410*/  BSSY B0, `(.L_x_7) ;  /* 0x0000015000007945 */ /* 0x000fe80003800000 */
[----:B------:R-:W-:Y:S05]  /*0420*/  @P2 BRA `(.L_x_8) ;  /* 0x0000000000202947 */ /* 0x000fea0003800000 */
[----:B-123--:R-:W1:Y:S02]  /*0430*/  LDS R2, [UR16+0x34] ;  /* 0x00003410ff027984 */ /* 0x00ee640008000800 */
[----:B-1----:R-:W-:-:S05]  /*0440*/  LOP3.LUT R2, R2, 0x38, RZ, 0xb8, !PT ;  /* 0x0000003802027812 */ /* 0x002fca00078eb8ff */
[----:B------:R1:W-:Y:S01]  /*0450*/  STS [UR16+0x34], R2 ;  /* 0x00003402ff007988 */ /* 0x0003e20008000810 */
[----:B------:R-:W-:Y:S05]  /*0460*/  @P2 BRA `(.L_x_9) ;  /* 0x0000000000202947 */ /* 0x000fea0003800000 */
[----:B-1----:R-:W1:Y:S01]  /*0470*/  LDS R2, [UR16+0x8] ;  /* 0x00000810ff027984 */ /* 0x002e620008000800 */
[----:B------:R-:W-:-:S05]  /*0480*/  IMAD.MOV.U32 R3, RZ, RZ, 0x780 ;  /* 0x00000780ff037424 */ /* 0x000fca00078e00ff */
[----:B-1----:R-:W-:-:S05]  /*0490*/  LOP3.LUT R2, R2, 0x300, R3, 0xd8, !PT ;  /* 0x0000030002027812 */ /* 0x002fca00078ed803 */
[----:B------:R4:W-:Y:S02]  /*04a0*/  STS [UR16+0x8], R2 ;  /* 0x00000802ff007988 */ /* 0x0009e40008000810 */
.L_x_8:
[----:B------:R-:W-:Y:S05]  /*04b0*/  @P2 BRA `(.L_x_10) ;  /* 0x0000000000282947 */ /* 0x000fea0003800000 */
[----:B-1234-:R-:W1:Y:S02]  /*04c0*/  LDS R2, [UR16+0x8] ;  /* 0x00000810ff027984 */ /* 0x01ee640008000800 */
[----:B-1----:R-:W-:-:S05]  /*04d0*/  LOP3.LUT R2, R2, 0x1800, RZ, 0xb8, !PT ;  /* 0x0000180002027812 */ /* 0x002fca00078eb8ff */
[----:B------:R2:W-:Y:S02]  /*04e0*/  STS [UR16+0x8], R2 ;  /* 0x00000802ff007988 */ /* 0x0005e40008000810 */
.L_x_9:
[----:B------:R-:W-:Y:S05]  /*04f0*/  @P2 BREAK B0 ;  /* 0x0000000000002942 */ /* 0x000fea0003800000 */
[----:B------:R-:W-:Y:S05]  /*0500*/  @P2 BRA `(.L_x_11) ;  /* 0x0000000000242947 */ /* 0x000fea0003800000 */
[----:B------:R-:W3:Y:S01]  /*0510*/  LDS R3, [UR16+0x8] ;  /* 0x00000810ff037984 */ /* 0x000ee20008000800 */
[----:B-12---:R-:W-:-:S05]  /*0520*/  IMAD.MOV.U32 R2, RZ, RZ, 0x6000 ;  /* 0x00006000ff027424 */ /* 0x006fca00078e00ff */
[----:B---3--:R-:W-:-:S04]  /*0530*/  LOP3.LUT R2, R3, 0x6000, R2, 0xd8, !PT ;  /* 0x0000600003027812 */ /* 0x008fc800078ed802 */
[----:B------:R-:W-:-:S05]  /*0540*/  LOP3.LUT R2, R2, 0x400000, RZ, 0xb8, !PT ;  /* 0x0040000002027812 */ /* 0x000fca00078eb8ff */
[----:B------:R5:W-:Y:S02]  /*0550*/  STS [UR16+0x8], R2 ;  /* 0x00000802ff007988 */ /* 0x000be40008000810 */
.L_x_10:
[----:B------:R-:W-:Y:S05]  /*0560*/  BSYNC B0 ;  /* 0x0000000000007941 */ /* 0x000fea0003800000 */
.L_x_7:
[----:B-12345:R-:W1:Y:S02]  /*0570*/  @!P2 LDS R2, [UR16+0x8] ;  /* 0x00000810ff02a984 */ /* 0x03ee640008000800 */
[----:B-1----:R-:W-:-:S05]  /*0580*/  @!P2 LOP3.LUT R2, R2, 0x8000, RZ, 0xb8, !PT ;  /* 0x000080000202a812 */ /* 0x002fca00078eb8ff */
[----:B------:R3:W-:Y:S02]  /*0590*/  @!P2 STS [UR16+0x8], R2 ;  /* 0x00000802ff00a988 */ /* 0x0007e40008000810 */
.L_x_11:
[----:B------:R-:W-:Y:S05]  /*05a0*/  BSYNC B1 ;  /* 0x0000000000017941 */ /* 0x000fea0003800000 */
.L_x_6:
[----:B------:R-:W-:Y:S05]  /*05b0*/  WARPSYNC.ALL ;  /* 0x0000000000007948 */ /* 0x000fea0003800000 */
[----:B------:R-:W4:Y:S02]  /*05c0*/  LDC R5, c[0x0][0x22c] ;  /* 0x00008b00ff057b82 */ /* 0x000f240000000800 */
[----:B----4-:R-:W-:Y:S01]  /*05d0*/  VIADD R5, R5, 0xffffffff ;  /* 0xffffffff05057836 */ /* 0x010fe20000000000 */
[----:B------:R-:W-:Y:S06]  /*05e0*/  @P0 BRA `(.L_x_12) ;  /* 0x0000000000280947 */ /* 0x000fec0003800000 */
[----:B-123--:R-:W1:Y:S01]  /*05f0*/  S2R R2, SR_LANEID ;  /* 0x0000000000027919 */ /* 0x00ee620000000000 */
[----:B------:R-:W-:Y:S05]  /*0600*/  WARPSYNC.ALL ;  /* 0x0000000000007948 */ /* 0x000fea0003800000 */
[----:B-1----:R-:W-:-:S05]  /*0610*/  IMAD.SHL.U32 R7, R2, 0x4, RZ ;  /* 0x0000000402077824 */ /* 0x002fca00078e00ff */
[----:B------:R-:W1:Y:S01]  /*0620*/  LDS R9, [R7+UR16] ;  /* 0x0000001007097984 */ /* 0x000e620008000800 */
[----:B------:R-:W-:-:S05]  /*0630*/  IADD3 R2, P1, R7, UR18, RZ ;  /* 0x0000001207027c10 */ /* 0x000fca000ff3e0ff */
[----:B------:R-:W-:-:S05]  /*0640*/  IMAD.X R3, RZ, RZ, UR19, P1 ;  /* 0x00000013ff037e24 */ /* 0x000fca00088e06ff */
[----:B-1----:R4:W5:Y:S01]  /*0650*/  ATOMG.E.EXCH.STRONG.GPU PT, RZ, [R2], R9 ;  /* 0x0000000902ff73a8 */ /* 0x00296200041ee100 */
[----:B------:R-:W-:-:S04]  /*0660*/  DEPBAR {5,4,3,2,1,0} ;  /* 0x0000003f0000791a */ /* 0x000fc80000000000 */
[----:B------:R4:W-:Y:S01]  /*0670*/  UTMACCTL.IV [UR18] ;  /* 0x00000000120079b9 */ /* 0x0009e20008000000 */
[----:B------:R-:W-:Y:S01]  /*0680*/  NOP ;  /* 0x0000000000007918 */ /* 0x000fe20000000000 */
.L_x_12:
[----:B------:R-:W-:Y:S05]  /*0690*/  @P0 BRA `(.L_x_13) ;  /* 0x00000000000c0947 */ /* 0x000fea0003800000 */
[----:B------:R0:W-:Y:S01]  /*06a0*/  UTMACMDFLUSH ;  /* 0x00000000000079b7 */ /* 0x0001e20000000000 */
[----:B------:R-:W-:Y:S05]  /*06b0*/  @P0 BRA `(.L_x_13) ;  /* 0x0000000000040947 */ /* 0x000fea0003800000 */
[----:B------:R-:W-:-:S04]  /*06c0*/  DEPBAR.LE SB0, 0x0 ;  /* 0x000080000000791a */ /* 0x000fc80000000000 */
.L_x_13:
[----:B------:R-:W-:Y:S05]  /*06d0*/  WARPSYNC.ALL ;  /* 0x0000000000007948 */ /* 0x000fea0003800000 */
[----:B-----5:R-:W-:Y:S06]  /*06e0*/  BAR.SYNC.DEFER_BLOCKING 0x0 ;  /* 0x0000000000007b1d */ /* 0x020fec0000010000 */
[----:B------:R-:W-:Y:S02]  /*06f0*/  BSSY B1, `(.L_x_14) ;  /* 0x000000b000017945 */ /* 0x000fe40003800000 */
[----:B------:R-:W-:Y:S06]  /*0700*/  BAR.SYNC.DEFER_BLOCKING 0x0 ;  /* 0x0000000000007b1d */ /* 0x000fec0000010000 */
[----:B------:R5:W-:Y:S01]  /*0710*/  @!P0 STS [R12], RZ ;  /* 0x000000ff0c008388 */ /* 0x000be20000000800 */
[----:B------:R-:W-:Y:S01]  /*0720*/  NOP ;  /* 0x0000000000007918 */ /* 0x000fe20000000000 */
[----:B------:R-:W-:Y:S05]  /*0730*/  @P2 BRA `(.L_x_15) ;  /* 0x0000000000182947 */ /* 0x000fea0003800000 */
[----:B-1234-:R-:W1:Y:S01]  /*0740*/  LDS R2, [UR16+0x8] ;  /* 0x00000810ff027984 */ /* 0x01ee620008000800 */
[----:B------:R-:W2:Y:S01]  /*0750*/  LDC.64 R8, c[0x0][0x218] ;  /* 0x00008600ff087b82 */ /* 0x000ea20000000a00 */
[----:B------:R-:W-:Y:S02]  /*0760*/  IMAD.MOV.U32 R3, RZ, RZ, 0x70 ;  /* 0x00000070ff037424 */ /* 0x000fe400078e00ff */
[----:B--2---:R2:W-:Y:S03]  /*0770*/  STS.64 [UR16], R8 ;  /* 0x00000008ff007988 */ /* 0x0045e60008000a10 */
[----:B-1----:R-:W-:-:S05]  /*0780*/  LOP3.LUT R2, R2, 0x10, R3, 0xd8, !PT ;  /* 0x0000001002027812 */ /* 0x002fca00078ed803 */
[----:B------:R2:W-:Y:S02]  /*0790*/  STS [UR16+0x8], R2 ;  /* 0x00000802ff007988 */ /* 0x0005e40008000810 */
.L_x_15:
[----:B----4-:R-:W-:Y:S05]  /*07a0*/  BSYNC B1 ;  /* 0x0000000000017941 */ /* 0x010fea0003800000 */
.L_x_14:
[----:B------:R-:W-:Y:S04]  /*07b0*/  BSSY B1, `(.L_x_16) ;  /* 0x000000a000017945 */ /* 0x000fe80003800000 */
[----:B------:R-:W-:Y:S05]  /*07c0*/  @P2 BRA `(.L_x_17) ;  /* 0x0000000000202947 */ /* 0x000fea0003800000 */
[----:B-123--:R-:W1:Y:S01]  /*07d0*/  LDS R2, [UR16+0x34] ;  /* 0x00003410ff027984 */ /* 0x00ee620008000800 */
[----:B------:R-:W-:Y:S02]  /*07e0*/  IMAD.MOV.U32 R7, RZ, RZ, 0x3f000000 ;  /* 0x3f000000ff077424 */ /* 0x000fe400078e00ff */
[----:B------:R-:W-:Y:S01]  /*07f0*/  @!P2 IMAD.MOV.U32 R3, RZ, RZ, 0x3f ;  /* 0x0000003fff03a424 */ /* 0x000fe200078e00ff */
[----:B------:R-:W2:Y:S02]  /*0800*/  @!P2 LDS R8, [UR16+0x38] ;  /* 0x00003810ff08a984 */ /* 0x000ea40008000800 */
[----:B-1----:R-:W-:Y:S02]  /*0810*/  LOP3.LUT R2, R2, 0xff000000, R7, 0xb8, !PT ;  /* 0xff00000002027812 */ /* 0x002fe400078eb807 */
[----:B--2---:R-:W-:-:S03]  /*0820*/  @!P2 LOP3.LUT R3, R8, 0xff, R3, 0xb8, !PT ;  /* 0x000000ff0803a812 */ /* 0x004fc600078eb803 */
[----:B------:R4:W-:Y:S04]  /*0830*/  STS [UR16+0x34], R2 ;  /* 0x00003402ff007988 */ /* 0x0009e80008000810 */
[----:B------:R4:W-:Y:S02]  /*0840*/  @!P2 STS [UR16+0x38], R3 ;  /* 0x00003803ff00a988 */ /* 0x0009e40008000810 */
.L_x_17:
[----:B------:R-:W-:Y:S05]  /*0850*/  BSYNC B1 ;  /* 0x0000000000017941 */ /* 0x000fea0003800000 */
.L_x_16:
[----:B------:R-:W-:Y:S04]  /*0860*/  BSSY B1, `(.L_x_18) ;  /* 0x0000004000017945 */ /* 0x000fe80003800000 */
[----:B------:R-:W-:Y:S05]  /*0870*/  @P2 BRA `(.L_x_19) ;  /* 0x0000000000082947 */ /* 0x000fea0003800000 */
[----:B------:R1:W-:Y:S04]  /*0880*/  STS [UR16+0x24], R13 ;  /* 0x0000240dff007988 */ /* 0x0003e80008000810 */
[----:B------:R1:W-:Y:S02]  /*0890*/  STS [UR16+0x20], R5 ;  /* 0x00002005ff007988 */ /* 0x0003e40008000810 */
.L_x_19:
[----:B------:R-:W-:Y:S05]  /*08a0*/  BSYNC B1 ;  /* 0x0000000000017941 */ /* 0x000fea0003800000 */
.L_x_18:
[----:B------:R-:W-:Y:S04]  /*08b0*/  BSSY B1, `(.L_x_20) ;  /* 0x000000e000017945 */ /* 0x000fe80003800000 */
[----:B------:R-:W-:Y:S05]  /*08c0*/  @P2 BRA `(.L_x_21) ;  /* 0x0000000000302947 */ /* 0x000fea0003800000 */
[----:B----4-:R-:W4:Y:S01]  /*08d0*/  LDS R3, [UR16+0x34] ;  /* 0x00003410ff037984 */ /* 0x010f220008000800 */
[----:B------:R-:W4:Y:S03]  /*08e0*/  LDC.64 R10, c[0x0][0x240] ;  /* 0x00009000ff0a7b82 */ /* 0x000f260000000a00 */
[----:B-123--:R-:W1:Y:S01]  /*08f0*/  LDS R2, [UR16+0x1c] ;  /* 0x00001c10ff027984 */ /* 0x00ee620008000800 */
[C---:B----4-:R-:W-:Y:S01]  /*0900*/  SHF.L.U64.HI R8, R10.reuse, 0x1, R11 ;  /* 0x000000010a087819 */ /* 0x050fe2000001020b */
[----:B------:R-:W-:-:S03]  /*0910*/  IMAD.SHL.U32 R7, R10, 0x2, RZ ;  /* 0x000000020a077824 */ /* 0x000fc600078e00ff */
[--C-:B------:R-:W-:Y:S02]  /*0920*/  SHF.R.U32.HI R9, RZ, 0x4, R8.reuse ;  /* 0x00000004ff097819 */ /* 0x100fe40000011608 */
[----:B------:R-:W-:-:S05]  /*0930*/  SHF.R.U64 R7, R7, 0x4, R8 ;  /* 0x0000000407077819 */ /* 0x000fca0000001208 */
[----:B------:R2:W-:Y:S01]  /*0940*/  STS [UR16+0xc], R7 ;  /* 0x00000c07ff007988 */ /* 0x0005e20008000810 */
[----:B------:R-:W-:Y:S02]  /*0950*/  LOP3.LUT R3, R3, 0x7, RZ, 0xb8, !PT ;  /* 0x0000000703037812 */ /* 0x000fe400078eb8ff */
[----:B-1----:R-:W-:-:S03]  /*0960*/  LOP3.LUT R2, R2, 0xf, R9, 0xb8, !PT ;  /* 0x0000000f02027812 */ /* 0x002fc600078eb809 */
[----:B------:R2:W-:Y:S04]  /*0970*/  STS [UR16+0x34], R3 ;  /* 0x00003403ff007988 */ /* 0x0005e80008000810 */
[----:B------:R2:W-:Y:S02]  /*0980*/  STS [UR16+0x1c], R2 ;  /* 0x00001c02ff007988 */ /* 0x0005e40008000810 */
.L_x_21:
[----:B------:R-:W-:Y:S05]  /*0990*/  BSYNC B1 ;  /* 0x0000000000017941 */ /* 0x000fea0003800000 */
.L_x_20:
[----:B------:R-:W-:Y:S04]  /*09a0*/  BSSY B2, `(.L_x_22) ;  /* 0x000001a000027945 */ /* 0x000fe80003800000 */
[----:B------:R-:W-:Y:S04]  /*09b0*/  BSSY B1, `(.L_x_23) ;  /* 0x0000015000017945 */ /* 0x000fe80003800000 */
[----:B------:R-:W-:Y:S05]  /*09c0*/  @P2 BRA `(.L_x_24) ;  /* 0x0000000000202947 */ /* 0x000fea0003800000 */
[----:B-1234-:R-:W1:Y:S02]  /*09d0*/  LDS R2, [UR16+0x34] ;  /* 0x00003410ff027984 */ /* 0x01ee640008000800 */
[----:B-1----:R-:W-:-:S05]  /*09e0*/  LOP3.LUT R2, R2, 0x38, RZ, 0xb8, !PT ;  /* 0x0000003802027812 */ /* 0x002fca00078eb8ff */
[----:B------:R1:W-:Y:S01]  /*09f0*/  STS [UR16+0x34], R2 ;  /* 0x00003402ff007988 */ /* 0x0003e20008000810 */
[----:B------:R-:W-:Y:S05]  /*0a00*/  @P2 BRA `(.L_x_25) ;  /* 0x0000000000202947 */ /* 0x000fea0003800000 */
[----:B-1----:R-:W1:Y:S01]  /*0a10*/  LDS R2, [UR16+0x8] ;  /* 0x00000810ff027984 */ /* 0x002e620008000800 */
[----:B------:R-:W-:-:S05]  /*0a20*/  IMAD.MOV.U32 R3, RZ, RZ, 0x780 ;  /* 0x00000780ff037424 */ /* 0x000fca00078e00ff */
[----:B-1----:R-:W-:-:S05]  /*0a30*/  LOP3.LUT R2, R2, 0x300, R3, 0xd8, !PT ;  /* 0x0000030002027812 */ /* 0x002fca00078ed803 */
[----:B------:R1:W-:Y:S02]  /*0a40*/  STS [UR16+0x8], R2 ;  /* 0x00000802ff007988 */ /* 0x0003e40008000810 */
.L_x_24:
[----:B------:R-:W-:Y:S05]  /*0a50*/  @P2 BRA `(.L_x_26) ;  /* 0x0000000000282947 */ /* 0x000fea0003800000 */
[----:B-1234-:R-:W1:Y:S02]  /*0a60*/  LDS R2, [UR16+0x8] ;  /* 0x00000810ff027984 */ /* 0x01ee640008000800 */
[----:B-1----:R-:W-:-:S05]  /*0a70*/  LOP3.LUT R2, R2, 0x1800, RZ, 0xb8, !PT ;  /* 0x0000180002027812 */ /* 0x002fca00078eb8ff */
[----:B------:R2:W-:Y:S02]  /*0a80*/  STS [UR16+0x8], R2 ;  /* 0x00000802ff007988 */ /* 0x0005e40008000810 */
.L_x_25:
[----:B------:R-:W-:Y:S05]  /*0a90*/  @P2 BREAK B1 ;  /* 0x0000000000012942 */ /* 0x000fea0003800000 */
[----:B------:R-:W-:Y:S05]  /*0aa0*/  @P2 BRA `(.L_x_27) ;  /* 0x0000000000242947 */ /* 0x000fea0003800000 */
[----:B-12---:R-:W1:Y:S01]  /*0ab0*/  LDS R2, [UR16+0x8] ;  /* 0x00000810ff027984 */ /* 0x006e620008000800 */
[----:B------:R-:W-:-:S05]  /*0ac0*/  IMAD.MOV.U32 R3, RZ, RZ, 0x6000 ;  /* 0x00006000ff037424 */ /* 0x000fca00078e00ff */
[----:B-1----:R-:W-:-:S04]  /*0ad0*/  LOP3.LUT R2, R2, 0x6000, R3, 0xd8, !PT ;  /* 0x0000600002027812 */ /* 0x002fc800078ed803 */
[----:B------:R-:W-:-:S05]  /*0ae0*/  LOP3.LUT R2, R2, 0x400000, RZ, 0xb8, !PT ;  /* 0x0040000002027812 */ /* 0x000fca00078eb8ff */
[----:B------:R1:W-:Y:S02]  /*0af0*/  STS [UR16+0x8], R2 ;  /* 0x00000802ff007988 */ /* 0x0003e40008000810 */
.L_x_26:
[----:B------:R-:W-:Y:S05]  /*0b00*/  BSYNC B1 ;  /* 0x0000000000017941 */ /* 0x000fea0003800000 */
.L_x_23:
[----:B-1234-:R-:W1:Y:S02]  /*0b10*/  @!P2 LDS R2, [UR16+0x8] ;  /* 0x00000810ff02a984 */ /* 0x01ee640008000800 */
[----:B-1----:R-:W-:-:S05]  /*0b20*/  @!P2 LOP3.LUT R2, R2, 0x8000, RZ, 0xb8, !PT ;  /* 0x000080000202a812 */ /* 0x002fca00078eb8ff */
[----:B------:R3:W-:Y:S02]  /*0b30*/  @!P2 STS [UR16+0x8], R2 ;  /* 0x00000802ff00a988 */ /* 0x0007e40008000810 */
.L_x_27:
[----:B------:R-:W-:Y:S05]  /*0b40*/  BSYNC B2 ;  /* 0x0000000000027941 */ /* 0x000fea0003800000 */
.L_x_22:
[----:B------:R-:W-:Y:S05]  /*0b50*/  WARPSYNC.ALL ;  /* 0x0000000000007948 */ /* 0x000fea0003800000 */
[----:B------:R-:W-:-:S04]  /*0b60*/  UIADD3 UR21, UR5, 0x80, URZ ;  /* 0x0000008005157890 */ /* 0x000fc8000fffe03f */
[----:B------:R-:W-:-:S04]  /*0b70*/  UIADD3 UR20, UP0, UR21, UR22, URZ ;  /* 0x0000001615147290 */ /* 0x000fc8000ff1e03f */
[----:B------:R-:W-:Y:S01]  /*0b80*/  ULEA.HI.X.SX32 UR21, UR21, UR23, 0x1, UP0 ;  /* 0x0000001715157291 */ /* 0x000fe200080f0e3f */
[----:B------:R-:W-:Y:S11]  /*0b90*/  @P0 BRA `(.L_x_28) ;  /* 0x0000000000280947 */ /* 0x000ff60003800000 */
[----:B-123--:R-:W1:Y:S01]  /*0ba0*/  S2R R2, SR_LANEID ;  /* 0x0000000000027919 */ /* 0x00ee620000000000 */
[----:B------:R-:W-:Y:S05]  /*0bb0*/  WARPSYNC.ALL ;  /* 0x0000000000007948 */ /* 0x000fea0003800000 */
[----:B-1----:R-:W-:-:S05]  /*0bc0*/  IMAD.SHL.U32 R8, R2, 0x4, RZ ;  /* 0x0000000402087824 */ /* 0x002fca00078e00ff */
[----:B------:R-:W1:Y:S01]  /*0bd0*/  LDS R7, [R8+UR16] ;  /* 0x0000001008077984 */ /* 0x000e620008000800 */
[----:B------:R-:W-:-:S05]  /*0be0*/  IADD3 R2, P1, R8, UR20, RZ ;  /* 0x0000001408027c10 */ /* 0x000fca000ff3e0ff */
[----:B------:R-:W-:-:S05]  /*0bf0*/  IMAD.X R3, RZ, RZ, UR21, P1 ;  /* 0x00000015ff037e24 */ /* 0x000fca00088e06ff */
[----:B-1----:R4:W2:Y:S01]  /*0c00*/  ATOMG.E.EXCH.STRONG.GPU PT, RZ, [R2], R7 ;  /* 0x0000000702ff73a8 */ /* 0x0028a200041ee100 */
[----:B------:R-:W-:-:S04]  /*0c10*/  DEPBAR {5,4,3,2,1,0} ;  /* 0x0000003f0000791a */ /* 0x000fc80000000000 */
[----:B------:R4:W-:Y:S01]  /*0c20*/  UTMACCTL.IV [UR20] ;  /* 0x00000000140079b9 */ /* 0x0009e20008000000 */
[----:B------:R-:W-:Y:S01]  /*0c30*/  NOP ;  /* 0x0000000000007918 */ /* 0x000fe20000000000 */
.L_x_28:
[----:B------:R-:W-:Y:S05]  /*0c40*/  @P0 BRA `(.L_x_29) ;  /* 0x00000000000c0947 */ /* 0x000fea0003800000 */
[----:B------:R0:W-:Y:S01]  /*0c50*/  UTMACMDFLUSH ;  /* 0x00000000000079b7 */ /* 0x0001e20000000000 */
[----:B------:R-:W-:Y:S05]  /*0c60*/  @P0 BRA `(.L_x_29) ;  /* 0x0000000000040947 */ /* 0x000fea0003800000 */
[----:B------:R-:W-:-:S04]  /*0c70*/  DEPBAR.LE SB0, 0x0 ;  /* 0x000080000000791a */ /* 0x000fc80000000000 */
.L_x_29:
[----:B------:R-:W-:Y:S05]  /*0c80*/  WARPSYNC.ALL ;  /* 0x0000000000007948 */ /* 0x000fea0003800000 */
[----:B--2---:R-:W-:Y:S06]  /*0c90*/  BAR.SYNC.DEFER_BLOCKING 0x0 ;  /* 0x0000000000007b1d */ /* 0x004fec0000010000 */
[----:B------:R-:W-:Y:S02]  /*0ca0*/  BSSY B2, `(.L_x_30) ;  /* 0x000000b000027945 */ /* 0x000fe40003800000 */
[----:B------:R-:W-:Y:S06]  /*0cb0*/  BAR.SYNC.DEFER_BLOCKING 0x0 ;  /* 0x0000000000007b1d */ /* 0x000fec0000010000 */
[----:B------:R2:W-:Y:S01]  /*0cc0*/  @!P0 STS [R12], RZ ;  /* 0x000000ff0c008388 */ /* 0x0005e20000000800 */
[----:B------:R-:W-:Y:S01]  /*0cd0*/  NOP ;  /* 0x0000000000007918 */ /* 0x000fe20000000000 */
[----:B------:R-:W-:Y:S05]  /*0ce0*/  @P2 BRA `(.L_x_31) ;  /* 0x0000000000182947 */ /* 0x000fea0003800000 */
[----:B-1-34-:R-:W1:Y:S01]  /*0cf0*/  LDS R2, [UR16+0x8] ;  /* 0x00000810ff027984 */ /* 0x01ae620008000800 */
[----:B------:R-:W3:Y:S01]  /*0d00*/  LDC.64 R8, c[0x0][0x220] ;  /* 0x00008800ff087b82 */ /* 0x000ee20000000a00 */
[----:B------:R-:W-:Y:S02]  /*0d10*/  IMAD.MOV.U32 R3, RZ, RZ, 0x70 ;  /* 0x00000070ff037424 */ /* 0x000fe400078e00ff */
[----:B---3--:R3:W-:Y:S03]  /*0d20*/  STS.64 [UR16], R8 ;  /* 0x00000008ff007988 */ /* 0x0087e60008000a10 */
[----:B-1----:R-:W-:-:S05]  /*0d30*/  LOP3.LUT R2, R2, 0x10, R3, 0xd8, !PT ;  /* 0x0000001002027812 */ /* 0x002fca00078ed803 */
[----:B------:R3:W-:Y:S02]  /*0d40*/  STS [UR16+0x8], R2 ;  /* 0x00000802ff007988 */ /* 0x0007e40008000810 */
.L_x_31:
[----:B----4-:R-:W-:Y:S05]  /*0d50*/  BSYNC B2 ;  /* 0x0000000000027941 */ /* 0x010fea0003800000 */
.L_x_30:
[----:B------:R-:W-:Y:S04]  /*0d60*/  BSSY B3, `(.L_x_32) ;  /* 0x0000011000037945 */ /* 0x000fe80003800000 */
[----:B------:R-:W-:Y:S04]  /*0d70*/  BSSY B2, `(.L_x_33) ;  /* 0x000000e000027945 */ /* 0x000fe80003800000 */
[----:B------:R-:W-:Y:S05]  /*0d80*/  @P2 BRA `(.L_x_34) ;  /* 0x0000000000242947 */ /* 0x000fea0003800000 */
[----:B-1-3--:R-:W1:Y:S01]  /*0d90*/  LDS R2, [UR16+0x34] ;  /* 0x00003410ff027984 */ /* 0x00ae620008000800 */
[----:B------:R-:W-:-:S05]  /*0da0*/  IMAD.MOV.U32 R3, RZ, RZ, 0x3f000000 ;  /* 0x3f000000ff037424 */ /* 0x000fca00078e00ff */
[----:B-1----:R-:W-:-:S05]  /*0db0*/  LOP3.LUT R2, R2, 0xff000000, R3, 0xb8, !PT ;  /* 0xff00000002027812 */ /* 0x002fca00078eb803 */
[----:B------:R1:W-:Y:S01]  /*0dc0*/  STS [UR16+0x34], R2 ;  /* 0x00003402ff007988 */ /* 0x0003e20008000810 */
[----:B------:R-:W-:Y:S05]  /*0dd0*/  @P2 BRA `(.L_x_35) ;  /* 0x00000000001c2947 */ /* 0x000fea0003800000 */
[----:B-1----:R-:W1:Y:S01]  /*0de0*/  LDS R2, [UR16+0x38] ;  /* 0x00003810ff027984 */ /* 0x002e620008000800 */
[----:B------:R-:W-:-:S05]  /*0df0*/  IMAD.MOV.U32 R3, RZ, RZ, 0x7f ;  /* 0x0000007fff037424 */ /* 0x000fca00078e00ff */
[----:B-1----:R-:W-:-:S05]  /*0e00*/  LOP3.LUT R2, R2, 0xff, R3, 0xb8, !PT ;  /* 0x000000ff02027812 */ /* 0x002fca00078eb803 */
[----:B------:R4:W-:Y:S02]  /*0e10*/  STS [UR16+0x38], R2 ;  /* 0x00003802ff007988 */ /* 0x0009e40008000810 */
.L_x_34:
[----:B------:R-:W-:Y:S05]  /*0e20*/  @P2 BREAK B2 ;  /* 0x0000000000022942 */ /* 0x000fea0003800000 */
[----:B------:R-:W-:Y:S05]  /*0e30*/  @P2 BRA `(.L_x_36) ;  /* 0x00000000000c2947 */ /* 0x000fea0003800000 */
[----:B------:R1:W-:Y:S02]  /*0e40*/  STS [UR16+0x20], R5 ;  /* 0x00002005ff007988 */ /* 0x0003e40008000810 */
.L_x_35:
[----:B------:R-:W-:Y:S05]  /*0e50*/  BSYNC B2 ;  /* 0x0000000000027941 */ /* 0x000fea0003800000 */
.L_x_33:
[----:B------:R1:W-:Y:S02]  /*0e60*/  @!P2 STS [UR16+0x24], R4 ;  /* 0x00002404ff00a988 */ /* 0x0003e40008000810 */
.L_x_36:
[----:B------:R-:W-:Y:S05]  /*0e70*/  BSYNC B3 ;  /* 0x0000000000037941 */ /* 0x000fea0003800000 */
.L_x_32:
[----:B------:R-:W-:Y:S05]  /*0e80*/  WARPSYNC.ALL ;  /* 0x0000000000007948 */ /* 0x000fea0003800000 */
[----:B------:R-:W-:Y:S04]  /*0e90*/  BSSY B3, `(.L_x_37) ;  /* 0x000000e000037945 */ /* 0x000fe80003800000 */
[----:B------:R-:W-:Y:S05]  /*0ea0*/  @P2 BRA `(.L_x_38) ;  /* 0x0000000000302947 */ /* 0x000fea0003800000 */
[----:B------:R-:W5:Y:S01]  /*0eb0*/  LDS R3, [UR16+0x34] ;  /* 0x00003410ff037984 */ /* 0x000f620008000800 */
[----:B-1----:R-:W1:Y:S03]  /*0ec0*/  LDC.64 R4, c[0x0][0x248] ;  /* 0x00009200ff047b82 */ /* 0x002e660000000a00 */
[----:B---34-:R-:W3:Y:S01]  /*0ed0*/  LDS R2, [UR16+0x1c] ;  /* 0x00001c10ff027984 */ /* 0x018ee20008000800 */
[C---:B-1----:R-:W-:Y:S01]  /*0ee0*/  SHF.L.U64.HI R5, R4.reuse, 0x1, R5 ;  /* 0x0000000104057819 */ /* 0x042fe20000010205 */
[----:B------:R-:W-:-:S03]  /*0ef0*/  IMAD.SHL.U32 R4, R4, 0x2, RZ ;  /* 0x0000000204047824 */ /* 0x000fc600078e00ff */
[--C-:B------:R-:W-:Y:S02]  /*0f00*/  SHF.R.U32.HI R7, RZ, 0x4, R5.reuse ;  /* 0x00000004ff077819 */ /* 0x100fe40000011605 */
[----:B------:R-:W-:-:S05]  /*0f10*/  SHF.R.U64 R4, R4, 0x4, R5 ;  /* 0x0000000404047819 */ /* 0x000fca0000001205 */
[----:B------:R1:W-:Y:S01]  /*0f20*/  STS [UR16+0xc], R4 ;  /* 0x00000c04ff007988 */ /* 0x0003e20008000810 */
[----:B-----5:R-:W-:Y:S02]  /*0f30*/  LOP3.LUT R3, R3, 0x7, RZ, 0xb8, !PT ;  /* 0x0000000703037812 */ /* 0x020fe400078eb8ff */
[----:B---3--:R-:W-:-:S03]  /*0f40*/  LOP3.LUT R2, R2, 0xf, R7, 0xb8, !PT ;  /* 0x0000000f02027812 */ /* 0x008fc600078eb807 */
[----:B------:R1:W-:Y:S04]  /*0f50*/  STS [UR16+0x34], R3 ;  /* 0x00003403ff007988 */ /* 0x0003e80008000810 */
[----:B------:R1:W-:Y:S02]  /*0f60*/  STS [UR16+0x1c], R2 ;  /* 0x00001c02ff007988 */ /* 0x0003e40008000810 */
.L_x_38:
[----:B------:R-:W-:Y:S05]  /*0f70*/  BSYNC B3 ;  /* 0x0000000000037941 */ /* 0x000fea0003800000 */
.L_x_37:
[----:B------:R-:W-:Y:S04]  /*0f80*/  BSSY B3, `(.L_x_39) ;  /* 0x000001a000037945 */ /* 0x000fe80003800000 */
[----:B------:R-:W-:Y:S04]  /*0f90*/  BSSY B4, `(.L_x_40) ;  /* 0x0000015000047945 */ /* 0x000fe80003800000 */
[----:B------:R-:W-:Y:S05]  /*0fa0*/  @P2 BRA `(.L_x_41) ;  /* 0x0000000000202947 */ /* 0x000fea0003800000 */
[----:B-1-34-:R-:W1:Y:S02]  /*0fb0*/  LDS R2, [UR16+0x34] ;  /* 0x00003410ff027984 */ /* 0x01ae640008000800 */
[----:B-1----:R-:W-:-:S05]  /*0fc0*/  LOP3.LUT R2, R2, 0x38, RZ, 0xb8, !PT ;  /* 0x0000003802027812 */ /* 0x002fca00078eb8ff */
[----:B------:R1:W-:Y:S01]  /*0fd0*/  STS [UR16+0x34], R2 ;  /* 0x00003402ff007988 */ /* 0x0003e20008000810 */
[----:B------:R-:W-:Y:S05]  /*0fe0*/  @P2 BRA `(.L_x_42) ;  /* 0x0000000000202947 */ /* 0x000fea0003800000 */
[----:B-1----:R-:W1:Y:S01]  /*0ff0*/  LDS R2, [UR16+0x8] ;  /* 0x00000810ff027984 */ /* 0x002e620008000800 */
[----:B------:R-:W-:-:S05]  /*1000*/  IMAD.MOV.U32 R3, RZ, RZ, 0x780 ;  /* 0x00000780ff037424 */ /* 0x000fca00078e00ff */
[----:B-1----:R-:W-:-:S05]  /*1010*/  LOP3.LUT R2, R2, 0x300, R3, 0xd8, !PT ;  /* 0x0000030002027812 */ /* 0x002fca00078ed803 */
[----:B------:R1:W-:Y:S02]  /*1020*/  STS [UR16+0x8], R2 ;  /* 0x00000802ff007988 */ /* 0x0003e40008000810 */
.L_x_41:
[----:B------:R-:W-:Y:S05]  /*1030*/  @P2 BRA `(.L_x_43) ;  /* 0x0000000000282947 */ /* 0x000fea0003800000 */
[----:B-1-34-:R-:W1:Y:S02]  /*1040*/  LDS R2, [UR16+0x8] ;  /* 0x00000810ff027984 */ /* 0x01ae640008000800 */
[----:B-1----:R-:W-:-:S05]  /*1050*/  LOP3.LUT R2, R2, 0x1800, RZ, 0xb8, !PT ;  /* 0x0000180002027812 */ /* 0x002fca00078eb8ff */
[----:B------:R3:W-:Y:S02]  /*1060*/  STS [UR16+0x8], R2 ;  /* 0x00000802ff007988 */ /* 0x0007e40008000810 */
.L_x_42:
[----:B------:R-:W-:Y:S05]  /*1070*/  @P2 BREAK B4 ;  /* 0x0000000000042942 */ /* 0x000fea0003800000 */
[----:B------:R-:W-:Y:S05]  /*1080*/  @P2 BRA `(.L_x_44) ;  /* 0x0000000000242947 */ /* 0x000fea0003800000 */
[----:B-1-3--:R-:W1:Y:S01]  /*1090*/  LDS R2, [UR16+0x8] ;  /* 0x00000810ff027984 */ /* 0x00ae620008000800 */
[----:B------:R-:W-:-:S05]  /*10a0*/  IMAD.MOV.U32 R3, RZ, RZ, 0x6000 ;  /* 0x00006000ff037424 */ /* 0x000fca00078e00ff */
[----:B-1----:R-:W-:-:S04]  /*10b0*/  LOP3.LUT R2, R2, 0x6000, R3, 0xd8, !PT ;  /* 0x0000600002027812 */ /* 0x002fc800078ed803 */
[----:B------:R-:W-:-:S05]  /*10c0*/  LOP3.LUT R2, R2, 0x400000, RZ, 0xb8, !PT ;  /* 0x0040000002027812 */ /* 0x000fca00078eb8ff */
[----:B------:R1:W-:Y:S02]  /*10d0*/  STS [UR16+0x8], R2 ;  /* 0x00000802ff007988 */ /* 0x0003e40008000810 */
.L_x_43:
[----:B------:R-:W-:Y:S05]  /*10e0*/  BSYNC B4 ;  /* 0x0000000000047941 */ /* 0x000fea0003800000 */
.L_x_40:
[----:B-1-34-:R-:W1:Y:S02]  /*10f0*/  @!P2 LDS R2, [UR16+0x8] ;  /* 0x00000810ff02a984 */ /* 0x01ae640008000800 */
[----:B-1----:R-:W-:-:S05]  /*1100*/  @!P2 LOP3.LUT R2, R2, 0x8000, RZ, 0xb8, !PT ;  /* 0x000080000202a812 */ /* 0x002fca00078eb8ff */
[----:B------:R4:W-:Y:S02]  /*1110*/  @!P2 STS [UR16+0x8], R2 ;  /* 0x00000802ff00a988 */ /* 0x0009e40008000810 */
.L_x_44:
[----:B------:R-:W-:Y:S05]  /*1120*/  BSYNC B3 ;  /* 0x0000000000037941 */ /* 0x000fea0003800000 */
.L_x_39:
[----:B------:R-:W-:Y:S05]  /*1130*/  WARPSYNC.ALL ;  /* 0x0000000000007948 */ /* 0x000fea0003800000 */
[----:B------:R-:W-:Y:S01]  /*1140*/  UIADD3 UR5, UR5, 0x100, URZ ;  /* 0x0000010005057890 */ /* 0x000fe2000fffe03f */
[----:B------:R-:W-:Y:S01]  /*1150*/  ISETP.GE.AND P1, PT, R14, 0x1, PT ;  /* 0x000000010e00780c */ /* 0x000fe20003f26270 */
[----:B------:R-:W-:Y:S01]  /*1160*/  IMAD.MOV.U32 R24, RZ, RZ, RZ ;  /* 0x000000ffff187224 */ /* 0x000fe200078e00ff */
[----:B------:R-:W-:Y:S01]  /*1170*/  SHF.R.U32.HI R7, RZ, 0x5, R0 ;  /* 0x00000005ff077819 */ /* 0x000fe20000011600 */
[----:B------:R-:W-:-:S04]  /*1180*/  UIADD3 UR22, UP0, UR5, UR22, URZ ;  /* 0x0000001605167290 */ /* 0x000fc8000ff1e03f */
[----:B------:R-:W-:Y:S01]  /*1190*/  ULEA.HI.X.SX32 UR23, UR5, UR23, 0x1, UP0 ;  /* 0x0000001705177291 */ /* 0x000fe200080f0e3f */
[----:B------:R-:W-:Y:S11]  /*11a0*/  @P0 BRA `(.L_x_45) ;  /* 0x0000000000280947 */ /* 0x000ff60003800000 */
[----:B-1-34-:R-:W1:Y:S01]  /*11b0*/  S2R R2, SR_LANEID ;  /* 0x0000000000027919 */ /* 0x01ae620000000000 */
[----:B------:R-:W-:Y:S05]  /*11c0*/  WARPSYNC.ALL ;  /* 0x0000000000007948 */ /* 0x000fea0003800000 */
[----:B-1----:R-:W-:-:S05]  /*11d0*/  IMAD.SHL.U32 R4, R2, 0x4, RZ ;  /* 0x0000000402047824 */ /* 0x002fca00078e00ff */
[----:B------:R-:W1:Y:S01]  /*11e0*/  LDS R5, [R4+UR16] ;  /* 0x0000001004057984 */ /* 0x000e620008000800 */
[----:B------:R-:W-:-:S05]  /*11f0*/  IADD3 R2, P3, R4, UR22, RZ ;  /* 0x0000001604027c10 */ /* 0x000fca000ff7e0ff */
[----:B------:R-:W-:-:S05]  /*1200*/  IMAD.X R3, RZ, RZ, UR23, P3 ;  /* 0x00000017ff037e24 */ /* 0x000fca00098e06ff */
[----:B-1----:R1:W3:Y:S01]  /*1210*/  ATOMG.E.EXCH.STRONG.GPU PT, RZ, [R2], R5 ;  /* 0x0000000502ff73a8 */ /* 0x0022e200041ee100 */
[----:B------:R-:W-:-:S04]  /*1220*/  DEPBAR {5,4,3,2,1,0} ;  /* 0x0000003f0000791a */ /* 0x000fc80000000000 */
[----:B------:R1:W-:Y:S01]  /*1230*/  UTMACCTL.IV [UR22] ;  /* 0x00000000160079b9 */ /* 0x0003e20008000000 */
[----:B------:R-:W-:Y:S01]  /*1240*/  NOP ;  /* 0x0000000000007918 */ /* 0x000fe20000000000 */
.L_x_45:
[----:B------:R-:W-:Y:S05]  /*1250*/  @P0 BRA `(.L_x_46) ;  /* 0x00000000000c0947 */ /* 0x000fea0003800000 */
[----:B------:R0:W-:Y:S01]  /*1260*/  UTMACMDFLUSH ;  /* 0x00000000000079b7 */ /* 0x0001e20000000000 */
[----:B------:R-:W-:Y:S05]  /*1270*/  @P0 BRA `(.L_x_46) ;  /* 0x0000000000040947 */ /* 0x000fea0003800000 */
[----:B------:R-:W-:-:S04]  /*1280*/  DEPBAR.LE SB0, 0x0 ;  /* 0x000080000000791a */ /* 0x000fc80000000000 */
.L_x_46:
[----:B------:R-:W-:Y:S05]  /*1290*/  WARPSYNC.ALL ;  /* 0x0000000000007948 */ /* 0x000fea0003800000 */
[----:B---3--:R-:W-:Y:S01]  /*12a0*/  BAR.SYNC.DEFER_BLOCKING 0x0 ;  /* 0x0000000000007b1d */ /* 0x008fe20000010000 */
[----:B------:R-:W-:Y:S01]  /*12b0*/  R2UR UR17, R7 ;  /* 0x00000000071172ca */ /* 0x000fe200000e0000 */
[----:B------:R-:W-:Y:S01]  /*12c0*/  USHF.L.U32 UR24, UR25, 0x7, URZ ;  /* 0x0000000719187899 */ /* 0x000fe2000800063f */
[----:B------:R-:W-:Y:S01]  /*12d0*/  IMAD.MOV.U32 R25, RZ, RZ, RZ ;  /* 0x000000ffff197224 */ /* 0x000fe200078e00ff */
[----:B------:R-:W-:Y:S02]  /*12e0*/  CS2R R26, SRZ ;  /* 0x00000000001a7805 */ /* 0x000fe4000001ff00 */
[----:B------:R-:W-:Y:S01]  /*12f0*/  CS2R R28, SRZ ;  /* 0x00000000001c7805 */ /* 0x000fe2000001ff00 */
[----:B------:R-:W-:Y:S01]  /*1300*/  VOTEU.ALL UP0, P2 ;  /* 0x00000000003f7886 */ /* 0x000fe20001000000 */
[----:B------:R-:W-:Y:S01]  /*1310*/  UMOV UR6, 0x1 ;  /* 0x0000000100067882 */ /* 0x000fe20000000000 */
[----:B------:R-:W-:Y:S01]  /*1320*/  VOTEU.ALL UP1, P2 ;  /* 0x00000000003f7886 */ /* 0x000fe20001020000 */
[----:B------:R-:W-:Y:S01]  /*1330*/  VOTEU.ALL UP2, P2 ;  /* 0x00000000003f7886 */ /* 0x000fe20001040000 */
[----:B------:R-:W-:Y:S01]  /*1340*/  CS2R R30, SRZ ;  /* 0x00000000001e7805 */ /* 0x000fe2000001ff00 */
[----:B------:R-:W-:-:S04]  /*1350*/  @!UP0 UIADD3 UR8, -UR6, 0x100000, URZ ;  /* 0x0010000006088890 */ /* 0x000fc8000fffe13f */
[----:B------:R-:W-:Y:S02]  /*1360*/  @!UP0 USHF.L.U32 UR9, UR8, 0xb, URZ ;  /* 0x0000000b08098899 */ /* 0x000fe4000800063f */
[----:B------:R-:W-:Y:S01]  /*1370*/  @!UP0 USHF.L.U32 UR8, UR8, 0x1, URZ ;  /* 0x0000000108088899 */ /* 0x000fe2000800063f */
        /* <DEDUP_REMOVED lines=9> */
[----:B------:R-:W-:Y:S01]  /*1410*/  VOTEU.ALL UP0, P2 ;  /* 0x00000000003f7886 */ /* 0x000fe20001000000 */
[----:B------:R-:W-:Y:S02]  /*1420*/  CS2R R38, SRZ ;  /* 0x0000000000267805 */ /* 0x000fe4000001ff00 */
[----:B------:R-:W-:Y:S02]  /*1430*/  CS2R R40, SRZ ;  /* 0x0000000000287805 */ /* 0x000fe4000001ff00 */
[----:B------:R-:W-:Y:S02]  /*1440*/  CS2R R42, SRZ ;  /* 0x00000000002a7805 */ /* 0x000fe4000001ff00 */
[----:B------:R-:W-:-:S02]  /*1450*/  CS2R R44, SRZ ;  /* 0x00000000002c7805 */ /* 0x000fc4000001ff00 */
[----:B------:R-:W-:Y:S02]  /*1460*/  CS2R R46, SRZ ;  /* 0x00000000002e7805 */ /* 0x000fe4000001ff00 */
[----:B------:R-:W-:Y:S01]  /*1470*/  CS2R R48, SRZ ;  /* 0x0000000000307805 */ /* 0x000fe2000001ff00 */
[----:B------:R-:W3:Y:S02]  /*1480*/  FENCE.VIEW.ASYNC.S ;  /* 0x00000000000073c6 */ /* 0x000ee40000000000 */
[----:B---3--:R-:W3:Y:S02]  /*1490*/  @!UP0 SYNCS.EXCH.64 URZ, [UR16+0x18000], UR8 ;  /* 0x01800008103f85b2 */ /* 0x008ee40008000100 */
[----:B---3--:R-:W-:Y:S01]  /*14a0*/  BAR.SYNC.DEFER_BLOCKING 0x0 ;  /* 0x0000000000007b1d */ /* 0x008fe20000010000 */
[----:B------:R-:W-:Y:S02]  /*14b0*/  CS2R R50, SRZ ;  /* 0x0000000000327805 */ /* 0x000fe4000001ff00 */
[----:B------:R-:W-:-:S02]  /*14c0*/  CS2R R52, SRZ ;  /* 0x0000000000347805 */ /* 0x000fc4000001ff00 */
[----:B------:R-:W-:Y:S02]  /*14d0*/  CS2R R54, SRZ ;  /* 0x0000000000367805 */ /* 0x000fe4000001ff00 */
[----:B------:R-:W-:Y:S02]  /*14e0*/  CS2R R56, SRZ ;  /* 0x0000000000387805 */ /* 0x000fe4000001ff00 */
[----:B------:R-:W-:Y:S02]  /*14f0*/  CS2R R58, SRZ ;  /* 0x00000000003a7805 */ /* 0x000fe4000001ff00 */
[----:B------:R-:W-:Y:S02]  /*1500*/  CS2R R60, SRZ ;  /* 0x00000000003c7805 */ /* 0x000fe4000001ff00 */
        /* <DEDUP_REMOVED lines=12> */
[----:B------:R-:W-:Y:S01]  /*15d0*/  CS2R R86, SRZ ;  /* 0x0000000000567805 */ /* 0x000fe2000001ff00 */
[----:B------:R3:W4:Y:S02]  /*15e0*/  @!UP1 SYNCS.EXCH.64 URZ, [UR16+0x18008], UR10 ;  /* 0x0180080a103f95b2 */ /* 0x0007240008000100 */
[----:B----4-:R-:W-:Y:S01]  /*15f0*/  BAR.SYNC.DEFER_BLOCKING 0x0 ;  /* 0x0000000000007b1d */ /* 0x010fe20000010000 */
[----:B---3--:R-:W-:-:S05]  /*1600*/  USHF.L.U32 UR11, UR32, 0x7, URZ ;  /* 0x00000007200b7899 */ /* 0x008fca000800063f */
[----:B------:R3:W4:Y:S01]  /*1610*/  @!UP2 SYNCS.EXCH.64 URZ, [UR16+0x18010], UR6 ;  /* 0x01801006103fa5b2 */ /* 0x0007220008000100 */
[----:B------:R-:W-:Y:S06]  /*1620*/  @!P1 BRA `(.L_x_47) ;  /* 0x00000004009c9947 */ /* 0x000fec0003800000 */
        /* <DEDUP_REMOVED lines=31> */
[----:B------:R-:W-:Y:S01]  /*1820*/  CS2R R86, SRZ ;  /* 0x0000000000567805 */ /* 0x000fe2000001ff00 */
[----:B------:R-:W-:Y:S01]  /*1830*/  UMOV UR5, URZ ;  /* 0x0000003f00057c82 */ /* 0x000fe20008000000 */
[----:B------:R-:W-:-:S05]  /*1840*/  UMOV UR10, URZ ;  /* 0x0000003f000a7c82 */ /* 0x000fca0008000000 */
.L_x_49:
[----:B----4-:R-:W-:Y:S01]  /*1850*/  BAR.SYNC.DEFER_BLOCKING 0x0 ;  /* 0x0000000000007b1d */ /* 0x010fe20000010000 */
[----:B------:R-:W-:Y:S01]  /*1860*/  ULEA UR29, UR5, UR16, 0x3 ;  /* 0x00000010051d7291 */ /* 0x000fe2000f8e183f */
[----:B-1----:R-:W-:Y:S01]  /*1870*/  @!P2 IMAD.MOV.U32 R2, RZ, RZ, 0x8000 ;  /* 0x00008000ff02a424 */ /* 0x002fe200078e00ff */
[----:B------:R-:W-:Y:S01]  /*1880*/  ELECT P0, URZ, PT ;  /* 0x00000000003f782f */ /* 0x000fe20003800000 */
[----:B------:R-:W-:-:S03]  /*1890*/  ULEA UR8, UR5, UR16, 0xe ;  /* 0x0000001005087291 */ /* 0x000fc6000f8e703f */
[----:B------:R-:W-:Y:S02]  /*18a0*/  ISETP.LT.U32.AND P0, PT, R6, 0x20, P0 ;  /* 0x000000200600780c */ /* 0x000fe40000701070 */
[----:B------:R-:W-:Y:S01]  /*18b0*/  ELECT P1, URZ, PT ;  /* 0x00000000003f782f */ /* 0x000fe20003820000 */
[----:B------:R-:W-:-:S03]  /*18c0*/  ULOP3.LUT UR12, UR17, 0x1, URZ, 0xc0, !UPT ;  /* 0x00000001110c7892 */ /* 0x000fc6000f8ec03f */
[----:B------:R-:W-:Y:S01]  /*18d0*/  ISETP.LT.U32.AND P1, PT, R6, 0x40, P1 ;  /* 0x000000400600780c */ /* 0x000fe20000f21070 */
[----:B------:R-:W-:Y:S02]  /*18e0*/  UIADD3 UR28, UR8, 0xc000, URZ ;  /* 0x0000c000081c7890 */ /* 0x000fe4000fffe03f */
[----:B------:R-:W-:Y:S02]  /*18f0*/  ULEA UR14, UR12, UR24, 0x6 ;  /* 0x000000180c0e7291 */ /* 0x000fe4000f8e303f */
[----:B------:R-:W-:Y:S01]  /*1900*/  ULEA UR12, UR12, UR28, 0xd ;  /* 0x0000001c0c0c7291 */ /* 0x000fe2000f8e683f */
[----:B------:R-:W-:Y:S01]  /*1910*/  UMOV UR15, UR10 ;  /* 0x0000000a000f7c82 */ /* 0x000fe20008000000 */
[----:B------:R-:W-:Y:S01]  /*1920*/  VOTEU.ANY UP0, P0 ;  /* 0x00000000003f7886 */ /* 0x000fe20000000100 */
[----:B------:R-:W-:Y:S01]  /*1930*/  VOTEU.ANY UP2, P0 ;  /* 0x00000000003f7886 */ /* 0x000fe20000040100 */
[----:B------:R1:W-:Y:S01]  /*1940*/  @!P2 SYNCS.ARRIVE.TRANS64 RZ, [UR29+0x18000], R2 ;  /* 0x01800002ffffa9a7 */ /* 0x0003e2000800001d */
[----:B------:R4:W-:Y:S06]  /*1950*/  MEMBAR.ALL.CTA ;  /* 0x0000000000007992 */ /* 0x0009ec0000008000 */
[----:B----4-:R-:W4:Y:S01]  /*1960*/  FENCE.VIEW.ASYNC.S ;  /* 0x00000000000073c6 */ /* 0x010f220000000000 */
[----:B------:R-:W-:Y:S01]  /*1970*/  @UP0 UIADD3 UR9, UR29, 0x18000, URZ ;  /* 0x000180001d090890 */ /* 0x000fe2000fffe03f */
[----:B---3--:R-:W-:Y:S01]  /*1980*/  @UP0 UMOV UR6, UR18 ;  /* 0x0000001200060c82 */ /* 0x008fe20008000000 */
[----:B------:R-:W-:Y:S01]  /*1990*/  @UP0 UMOV UR7, UR19 ;  /* 0x0000001300070c82 */ /* 0x000fe20008000000 */
[----:B----4-:R-:W-:Y:S01]  /*19a0*/  VOTEU.ANY UP1, P1 ;  /* 0x00000000003f7886 */ /* 0x010fe20000820100 */
[----:B------:R-:W-:Y:S01]  /*19b0*/  VOTEU.ANY UP3, P1 ;  /* 0x00000000003f7886 */ /* 0x000fe20000860100 */
[----:B-1----:R-:W-:-:S03]  /*19c0*/  IMAD.U32 R2, RZ, RZ, UR4 ;  /* 0x00000004ff027e24 */ /* 0x002fc6000f8e00ff */
[----:B------:R-:W-:Y:S01]  /*19d0*/  @UP1 UIADD3 UR13, UR29, 0x18000, URZ ;  /* 0x000180001d0d1890 */ /* 0x000fe2000fffe03f */
[----:B------:R-:W-:Y:S01]  /*19e0*/  @UP1 UMOV UR26, UR20 ;  /* 0x00000014001a1c82 */ /* 0x000fe20008000000 */
[----:B------:R-:W-:Y:S01]  /*19f0*/  @UP1 UMOV UR27, UR21 ;  /* 0x00000015001b1c82 */ /* 0x000fe20008000000 */
[----:B------:R-:W-:Y:S01]  /*1a00*/  SHF.L.U32 R2, R2, 0x1f, RZ ;  /* 0x0000001f02027819 */ /* 0x000fe200000006ff */
[----:B------:R-:W-:Y:S06]  /*1a10*/  BAR.SYNC.DEFER_BLOCKING 0x0 ;  /* 0x0000000000007b1d */ /* 0x000fec0000010000 */
[----:B------:R1:W-:Y:S02]  /*1a20*/  @UP2 UTMALDG.2D [UR8], [UR6] ;  /* 0x00000008060025b4 */ /* 0x0003e40008008000 */
[----:B------:R-:W-:Y:S06]  /*1a30*/  BAR.SYNC.DEFER_BLOCKING 0x0 ;  /* 0x0000000000007b1d */ /* 0x000fec0000010000 */
[----:B------:R1:W-:Y:S02]  /*1a40*/  @UP3 UTMALDG.2D [UR12], [UR26] ;  /* 0x0000000c1a0035b4 */ /* 0x0003e40008008000 */
[----:B------:R-:W-:Y:S06]  /*1a50*/  BAR.SYNC.DEFER_BLOCKING 0x0 ;  /* 0x0000000000007b1d */ /* 0x000fec0000010000 */
[----:B------:R-:W3:Y:S02]  /*1a60*/  SYNCS.PHASECHK.TRANS64.TRYWAIT P0, [UR29+0x18000], R2 ;  /* 0x01800002ff0075a7 */ /* 0x000ee4000800015d */
[----:B-1-3--:R-:W-:Y:S05]  /*1a70*/  @!P0 BRA `(.L_x_48) ;  /* 0x0000000400c48947 */ /* 0x00afea0003800000 */
.L_x_50:
[----:B------:R-:W-:Y:S01]  /*1a80*/  USHF.L.U32 UR6, UR17, 0x7, URZ ;  /* 0x0000000711067899 */ /* 0x000fe2000800063f */
[----:B------:R-:W-:Y:S02]  /*1a90*/  WARPGROUP.DEPBAR.LE gsb0, 0x0 ;  /* 0x00008000000079c5 */ /* 0x000fe40000010000 */
[----:B------:R-:W-:Y:S01]  /*1aa0*/  USHF.R.U32.HI UR7, URZ, 0x4, UR28 ;  /* 0x000000043f077899 */ /* 0x000fe2000801161c */
[----:B------:R-:W-:Y:S01]  /*1ab0*/  WARPGROUP.ARRIVE ;  /* 0x00000000000079c5 */ /* 0x000fe20000000000 */
[----:B------:R-:W-:Y:S01]  /*1ac0*/  ULOP3.LUT UR6, UR6, 0x200, URZ, 0xc0, !UPT ;  /* 0x0000020006067892 */ /* 0x000fe2000f8ec03f */
[----:B------:R-:W1:Y:S01]  /*1ad0*/  LDC R2, c[0x0][0x230] ;  /* 0x00008c00ff027b82 */ /* 0x000e620000000800 */
[----:B------:R-:W-:Y:S02]  /*1ae0*/  USGXT.U32 UR7, UR7, 0xe ;  /* 0x0000000e0707789a */ /* 0x000fe40008000000 */
[----:B------:R-:W-:Y:S02]  /*1af0*/  ULEA.HI UR6, UR8, UR6, URZ, 0x1c ;  /* 0x0000000608067291 */ /* 0x000fe4000f8fe03f */
[----:B------:R-:W-:-:S02]  /*1b00*/  ULOP3.LUT UR14, UR7, 0x2000000, URZ, 0xfc, !UPT ;  /* 0x02000000070e7892 */ /* 0x000fc4000f8efc3f */
[----:B------:R-:W-:Y:S01]  /*1b10*/  ULOP3.LUT UR12, UR6, 0x3fff, URZ, 0xc0, !UPT ;  /* 0x00003fff060c7892 */ /* 0x000fe2000f8ec03f */
[----:B------:R-:W-:Y:S01]  /*1b20*/  UMOV UR13, 0x40000040 ;  /* 0x40000040000d7882 */ /* 0x000fe20000000000 */
[----:B------:R-:W-:Y:S01]  /*1b30*/  UMOV UR15, 0x40000040 ;  /* 0x40000040000f7882 */ /* 0x000fe20000000000 */
[----:B------:R-:W-:Y:S01]  /*1b40*/  UMOV UR6, URZ ;  /* 0x0000003f00067c82 */ /* 0x000fe20008000000 */
[----:B------:R-:W-:Y:S02]  /*1b50*/  UIADD3 UR10, UR10, 0x40, URZ ;  /* 0x000000400a0a7890 */ /* 0x000fe4000fffe03f */
[----:B------:R-:W-:-:S03]  /*1b60*/  UIADD3 UR5, UR5, 0x1, URZ ;  /* 0x0000000105057890 */ /* 0x000fc6000fffe03f */
[----:B------:R-:W-:Y:S01]  /*1b70*/  HGMMA.64x128x16.F32 R24, gdesc[UR12].tnspB, R24 ;  /* 0x41e000000c1879f0 */ /* 0x000fe20008700818 */
[----:B------:R-:W-:Y:S02]  /*1b80*/  UIADD3 UR12, UP0, UR12, 0x2, URZ ;  /* 0x000000020c0c7890 */ /* 0x000fe4000ff1e03f */
[----:B------:R-:W-:Y:S02]  /*1b90*/  UIADD3 UR14, UP1, UR7, 0x2000080, URZ ;  /* 0x02000080070e7890 */ /* 0x000fe4000ff3e03f */
[----:B------:R-:W-:Y:S01]  /*1ba0*/  UIADD3.X UR13, UR6, 0x40000040, URZ, UP0, !UPT ;  /* 0x40000040060d7890 */ /* 0x000fe200087fe43f */
[----:B------:R-:W-:Y:S01]  /*1bb0*/  UMOV UR7, URZ ;  /* 0x0000003f00077c82 */ /* 0x000fe20008000000 */
[----:B-1----:R-:W-:Y:S01]  /*1bc0*/  ISETP.LE.AND P0, PT, R2, UR10, PT ;  /* 0x0000000a02007c0c */ /* 0x002fe2000bf03270 */
[----:B------:R-:W-:Y:S02]  /*1bd0*/  UIADD3.X UR15, UR7, 0x40000040, URZ, UP1, !UPT ;  /* 0x40000040070f7890 */ /* 0x000fe40008ffe43f */
[----:B------:R-:W-:-:S02]  /*1be0*/  UIADD3.64 UR28, UR12, 0x2, URZ ;  /* 0x000000020c1c7897 */ /* 0x000fc4000fffe03f */
[----:B------:R-:W-:Y:S02]  /*1bf0*/  UIADD3.64 UR30, UR14, 0x80, URZ ;  /* 0x000000800e1e7897 */ /* 0x000fe4000fffe03f */
[----:B------:R-:W-:-:S04]  /*1c00*/  UISETP.NE.U32.AND UP0, UPT, UR5, 0x3, UPT ;  /* 0x000000030500788c */ /* 0x000fc8000bf05070 */
[----:B------:R-:W-:Y:S02]  /*1c10*/  USEL UR6, URZ, 0x1, UP0 ;  /* 0x000000013f067887 */ /* 0x000fe40008000000 */
[----:B------:R-:W-:Y:S02]  /*1c20*/  USEL UR5, UR5, URZ, UP0 ;  /* 0x0000003f05057287 */ /* 0x000fe40008000000 */
[----:B------:R-:W-:Y:S01]  /*1c30*/  ULOP3.LUT UR4, UR4, UR6, URZ, 0x3c, !UPT ;  /* 0x0000000604047292 */ /* 0x000fe2000f8e3c3f */
[----:B------:R-:W-:Y:S01]  /*1c40*/  HGMMA.64x128x16.F32 R24, gdesc[UR12].tnspB, R24 ;  /* 0x41e000000c1879f0 */ /* 0x000fe20008700818 */
[----:B------:R-:W-:Y:S02]  /*1c50*/  UIADD3.64 UR12, UR12, 0x4, URZ ;  /* 0x000000040c0c7897 */ /* 0x000fe4000fffe03f */
[----:B------:R-:W-:-:S09]  /*1c60*/  UIADD3.64 UR14, UR14, 0x100, URZ ;  /* 0x000001000e0e7897 */ /* 0x000fd2000fffe03f */
[----:B------:R-:W-:-:S12]  /*1c70*/  HGMMA.64x128x16.F32 R24, gdesc[UR28].tnspB, R24 ;  /* 0x41e000001c1879f0 */ /* 0x000fd80008700818 */
[----:B------:R-:W-:Y:S01]  /*1c80*/  HGMMA.64x128x16.F32 R24, gdesc[UR12].tnspB, R24, gsb0 ;  /* 0x41e000000c1879f0 */ /* 0x000fe20008000818 */
[----:B------:R-:W-:Y:S05]  /*1c90*/  @!P0 BRA `(.L_x_49) ;  /* 0xfffffff800ec8947 */ /* 0x000fea000383ffff */
.L_x_47:
[----:B------:R-:W-:Y:S02]  /*1ca0*/  WARPGROUP.DEPBAR.LE gsb0, 0x0 ;  /* 0x00008000000079c5 */ /* 0x000fe40000010000 */
[----:B----4-:R-:W-:Y:S01]  /*1cb0*/  BAR.SYNC.DEFER_BLOCKING 0x0 ;  /* 0x0000000000007b1d */ /* 0x010fe20000010000 */
[C---:B-1----:R-:W-:Y:S01]  /*1cc0*/  IMAD.SHL.U32 R2, R0.reuse, 0x80, RZ ;  /* 0x0000008000027824 */ /* 0x042fe200078e00ff */
[----:B------:R-:W-:Y:S01]  /*1cd0*/  F2FP.F16.F32.PACK_AB R24, R25, R24 ;  /* 0x000000181918723e */ /* 0x000fe200000000ff */
[----:B------:R-:W-:Y:S01]  /*1ce0*/  IMAD.SHL.U32 R3, R0, 0x10, RZ ;  /* 0x0000001000037824 */ /* 0x000fe200078e00ff */
[----:B------:R-:W-:Y:S02]  /*1cf0*/  F2FP.F16.F32.PACK_AB R25, R27, R26 ;  /* 0x0000001a1b19723e */ /* 0x000fe400000000ff */
[----:B------:R-:W-:Y:S02]  /*1d00*/  ELECT P0, URZ, PT ;  /* 0x00000000003f782f */ /* 0x000fe40003800000 */
[----:B------:R-:W-:Y:S01]  /*1d10*/  LOP3.LUT R2, R2, 0x780, RZ, 0xc0, !PT ;  /* 0x0000078002027812 */ /* 0x000fe200078ec0ff */
[----:B------:R-:W-:Y:S01]  /*1d20*/  ULOP3.LUT UR17, UR17, 0x1, URZ, 0xc0, !UPT ;  /* 0x0000000111117892 */ /* 0x000fe2000f8ec03f */
[----:B------:R-:W-:Y:S01]  /*1d30*/  F2FP.F16.F32.PACK_AB R56, R57, R56 ;  /* 0x000000383938723e */ /* 0x000fe200000000ff */
[----:B------:R-:W-:Y:S01]  /*1d40*/  UMOV UR10, UR11 ;  /* 0x0000000b000a7c82 */ /* 0x000fe20008000000 */
[----:B------:R-:W-:Y:S01]  /*1d50*/  LOP3.LUT R3, R2, 0x70, R3, 0xf8, !PT ;  /* 0x0000007002037812 */ /* 0x000fe200078ef803 */
[----:B------:R-:W-:Y:S01]  /*1d60*/  ULEA UR8, UR17, UR16, 0xe ;  /* 0x0000001011087291 */ /* 0x000fe2000f8e703f */
[----:B------:R-:W-:Y:S01]  /*1d70*/  F2FP.F16.F32.PACK_AB R26, R29, R28 ;  /* 0x0000001c1d1a723e */ /* 0x000fe200000000ff */
[----:B------:R-:W-:Y:S01]  /*1d80*/  ULEA UR9, UR17, UR24, 0x6 ;  /* 0x0000001811097291 */ /* 0x000fe2000f8e303f */
[----:B------:R-:W-:Y:S01]  /*1d90*/  LOP3.LUT R3, R3, 0x10, R0, 0x78, !PT ;  /* 0x0000001003037812 */ /* 0x000fe200078e7800 */
[----:B------:R-:W-:Y:S01]  /*1da0*/  IMAD.SHL.U32 R0, R0, 0x40, RZ ;  /* 0x0000004000007824 */ /* 0x000fe200078e00ff */
[----:B------:R-:W-:-:S02]  /*1db0*/  F2FP.F16.F32.PACK_AB R27, R31, R30 ;  /* 0x0000001e1f1b723e */ /* 0x000fc400000000ff */
[----:B------:R-:W-:Y:S02]  /*1dc0*/  F2FP.F16.F32.PACK_AB R32, R33, R32 ;  /* 0x000000202120723e */ /* 0x000fe400000000ff */
[----:B------:R-:W-:Y:S02]  /*1dd0*/  LOP3.LUT R0, R3, 0x3800, R0, 0xf8, !PT ;  /* 0x0000380003007812 */ /* 0x000fe400078ef800 */
[----:B------:R-:W-:Y:S01]  /*1de0*/  F2FP.F16.F32.PACK_AB R57, R59, R58 ;  /* 0x0000003a3b39723e */ /* 0x000fe200000000ff */
[----:B------:R-:W1:Y:S02]  /*1df0*/  @!P2 SYNCS.CCTL.IV [UR16+0x18000] ;  /* 0x01800000ff00a9b1 */ /* 0x000e640008000010 */
[----:B-1----:R-:W-:Y:S01]  /*1e00*/  BAR.SYNC.DEFER_BLOCKING 0x0 ;  /* 0x0000000000007b1d */ /* 0x002fe20000010000 */
[C---:B------:R-:W-:Y:S01]  /*1e10*/  LOP3.LUT R3, R0.reuse, 0x20, RZ, 0x3c, !PT ;  /* 0x0000002000037812 */ /* 0x040fe200078e3cff */
[C---:B------:R-:W-:Y:S01]  /*1e20*/  VIADD R2, R0.reuse, UR16 ;  /* 0x0000001000027c36 */ /* 0x040fe20008000000 */
[----:B------:R-:W-:-:S02]  /*1e30*/  LOP3.LUT R4, R0, 0x40, RZ, 0x3c, !PT ;  /* 0x0000004000047812 */ /* 0x000fc400078e3cff */
[----:B------:R-:W-:Y:S01]  /*1e40*/  F2FP.F16.F32.PACK_AB R33, R35, R34 ;  /* 0x000000222321723e */ /* 0x000fe200000000ff */
[----:B------:R-:W-:Y:S01]  /*1e50*/  VIADD R3, R3, UR16 ;  /* 0x0000001003037c36 */ /* 0x000fe20008000000 */
[----:B------:R-:W-:Y:S01]  /*1e60*/  F2FP.F16.F32.PACK_AB R58, R61, R60 ;  /* 0x0000003c3d3a723e */ /* 0x000fe200000000ff */
[----:B------:R-:W-:Y:S01]  /*1e70*/  VIADD R4, R4, UR16 ;  /* 0x0000001004047c36 */ /* 0x000fe20008000000 */
[----:B------:R-:W-:Y:S02]  /*1e80*/  F2FP.F16.F32.PACK_AB R59, R63, R62 ;  /* 0x0000003e3f3b723e */ /* 0x000fe400000000ff */
[----:B------:R-:W-:Y:S02]  /*1e90*/  F2FP.F16.F32.PACK_AB R64, R65, R64 ;  /* 0x000000404140723e */ /* 0x000fe400000000ff */
[----:B------:R-:W-:Y:S02]  /*1ea0*/  LOP3.LUT R0, R0, 0x60, RZ, 0x3c, !PT ;  /* 0x0000006000007812 */ /* 0x000fe400078e3cff */
[----:B------:R-:W-:-:S02]  /*1eb0*/  F2FP.F16.F32.PACK_AB R34, R37, R36 ;  /* 0x000000242522723e */ /* 0x000fc400000000ff */
[----:B------:R-:W-:Y:S01]  /*1ec0*/  F2FP.F16.F32.PACK_AB R35, R39, R38 ;  /* 0x000000262723723e */ /* 0x000fe200000000ff */
[----:B------:R-:W-:Y:S01]  /*1ed0*/  VIADD R0, R0, UR16 ;  /* 0x0000001000007c36 */ /* 0x000fe20008000000 */
[----:B------:R-:W-:Y:S02]  /*1ee0*/  F2FP.F16.F32.PACK_AB R40, R41, R40 ;  /* 0x000000282928723e */ /* 0x000fe400000000ff */
[----:B------:R-:W-:Y:S02]  /*1ef0*/  F2FP.F16.F32.PACK_AB R65, R67, R66 ;  /* 0x000000424341723e */ /* 0x000fe400000000ff */
[----:B------:R-:W-:Y:S01]  /*1f00*/  F2FP.F16.F32.PACK_AB R41, R43, R42 ;  /* 0x0000002a2b29723e */ /* 0x000fe200000000ff */
[----:B------:R-:W1:Y:S02]  /*1f10*/  @!P2 SYNCS.CCTL.IV [UR16+0x18008] ;  /* 0x01800800ff00a9b1 */ /* 0x000e640008000010 */
[----:B-1----:R-:W-:Y:S01]  /*1f20*/  BAR.SYNC.DEFER_BLOCKING 0x0 ;  /* 0x0000000000007b1d */ /* 0x002fe20000010000 */
[----:B------:R-:W-:-:S02]  /*1f30*/  F2FP.F16.F32.PACK_AB R66, R69, R68 ;  /* 0x000000444542723e */ /* 0x000fc400000000ff */
[----:B------:R-:W-:Y:S02]  /*1f40*/  F2FP.F16.F32.PACK_AB R67, R71, R70 ;  /* 0x000000464743723e */ /* 0x000fe400000000ff */
[----:B------:R-:W-:Y:S02]  /*1f50*/  F2FP.F16.F32.PACK_AB R72, R73, R72 ;  /* 0x000000484948723e */ /* 0x000fe400000000ff */
[----:B------:R-:W-:Y:S02]  /*1f60*/  F2FP.F16.F32.PACK_AB R42, R45, R44 ;  /* 0x0000002c2d2a723e */ /* 0x000fe400000000ff */
[----:B------:R-:W-:Y:S02]  /*1f70*/  F2FP.F16.F32.PACK_AB R43, R47, R46 ;  /* 0x0000002e2f2b723e */ /* 0x000fe400000000ff */
[----:B------:R-:W-:Y:S02]  /*1f80*/  F2FP.F16.F32.PACK_AB R48, R49, R48 ;  /* 0x000000303130723e */ /* 0x000fe400000000ff */
[----:B------:R-:W-:-:S02]  /*1f90*/  F2FP.F16.F32.PACK_AB R73, R75, R74 ;  /* 0x0000004a4b49723e */ /* 0x000fc400000000ff */
[----:B------:R-:W-:Y:S02]  /*1fa0*/  F2FP.F16.F32.PACK_AB R49, R51, R50 ;  /* 0x000000323331723e */ /* 0x000fe400000000ff */
[----:B------:R-:W-:Y:S02]  /*1fb0*/  F2FP.F16.F32.PACK_AB R74, R77, R76 ;  /* 0x0000004c4d4a723e */ /* 0x000fe400000000ff */
[----:B------:R-:W-:Y:S02]  /*1fc0*/  F2FP.F16.F32.PACK_AB R75, R79, R78 ;  /* 0x0000004e4f4b723e */ /* 0x000fe400000000ff */
[----:B------:R-:W-:Y:S02]  /*1fd0*/  F2FP.F16.F32.PACK_AB R80, R81, R80 ;  /* 0x000000505150723e */ /* 0x000fe400000000ff */
[----:B------:R-:W-:Y:S01]  /*1fe0*/  F2FP.F16.F32.PACK_AB R50, R53, R52 ;  /* 0x000000343532723e */ /* 0x000fe200000000ff */
[----:B------:R-:W1:Y:S02]  /*1ff0*/  @!P2 SYNCS.CCTL.IV [UR16+0x18010] ;  /* 0x01801000ff00a9b1 */ /* 0x000e640008000010 */
[----:B-1----:R-:W-:Y:S01]  /*2000*/  STSM.16.M88.4 [R2], R24 ;  /* 0x0000001802007844 */ /* 0x002fe20000000200 */
[----:B------:R-:W-:-:S02]  /*2010*/  F2FP.F16.F32.PACK_AB R51, R55, R54 ;  /* 0x000000363733723e */ /* 0x000fc400000000ff */
[----:B------:R-:W-:Y:S01]  /*2020*/  F2FP.F16.F32.PACK_AB R81, R83, R82 ;  /* 0x000000525351723e */ /* 0x000fe200000000ff */
[----:B------:R-:W-:Y:S01]  /*2030*/  STSM.16.M88.4 [R2+0x4000], R56 ;  /* 0x0040003802007844 */ /* 0x000fe20000000200 */
[----:B------:R-:W-:Y:S02]  /*2040*/  F2FP.F16.F32.PACK_AB R82, R85, R84 ;  /* 0x000000545552723e */ /* 0x000fe400000000ff */
[----:B------:R-:W-:Y:S01]  /*2050*/  F2FP.F16.F32.PACK_AB R83, R87, R86 ;  /* 0x000000565753723e */ /* 0x000fe200000000ff */
[----:B------:R-:W-:Y:S01]  /*2060*/  STSM.16.M88.4 [R3], R32 ;  /* 0x0000002003007844 */ /* 0x000fe20000000200 */
[----:B------:R-:W-:-:S03]  /*2070*/  ISETP.LT.U32.AND P0, PT, R6, 0x40, P0 ;  /* 0x000000400600780c */ /* 0x000fc60000701070 */
[----:B------:R-:W-:Y:S04]  /*2080*/  STSM.16.M88.4 [R3+0x4000], R64 ;  /* 0x0040004003007844 */ /* 0x000fe80000000200 */
[----:B------:R-:W-:Y:S04]  /*2090*/  STSM.16.M88.4 [R4], R40 ;  /* 0x0000002804007844 */ /* 0x000fe80000000200 */
[----:B------:R-:W-:Y:S02]  /*20a0*/  STSM.16.M88.4 [R4+0x4000], R72 ;  /* 0x0040004804007844 */ /* 0x000fe40000000200 */
[----:B------:R-:W-:Y:S01]  /*20b0*/  VOTEU.ANY UP0, P0 ;  /* 0x00000000003f7886 */ /* 0x000fe20000000100 */
[----:B------:R-:W-:Y:S01]  /*20c0*/  VOTEU.ANY UP1, P0 ;  /* 0x00000000003f7886 */ /* 0x000fe20000020100 */
[----:B------:R-:W-:Y:S03]  /*20d0*/  STSM.16.M88.4 [R0], R48 ;  /* 0x0000003000007844 */ /* 0x000fe60000000200 */
[----:B---3--:R-:W-:Y:S01]  /*20e0*/  @UP0 UMOV UR6, UR22 ;  /* 0x0000001600060c82 */ /* 0x008fe20008000000 */
[----:B------:R-:W-:Y:S01]  /*20f0*/  STSM.16.M88.4 [R0+0x4000], R80 ;  /* 0x0040005000007844 */ /* 0x000fe20000000200 */
[----:B------:R-:W-:Y:S01]  /*2100*/  @UP0 UMOV UR7, UR23 ;  /* 0x0000001700070c82 */ /* 0x000fe20008000000 */
[----:B------:R1:W-:Y:S06]  /*2110*/  MEMBAR.ALL.CTA ;  /* 0x0000000000007992 */ /* 0x0003ec0000008000 */
[----:B-1----:R-:W1:Y:S02]  /*2120*/  FENCE.VIEW.ASYNC.S ;  /* 0x00000000000073c6 */ /* 0x002e640000000000 */
[----:B-1----:R-:W-:Y:S06]  /*2130*/  BAR.SYNC.DEFER_BLOCKING 0x0 ;  /* 0x0000000000007b1d */ /* 0x002fec0000010000 */
[----:B------:R1:W-:Y:S01]  /*2140*/  @UP1 UTMASTG.2D [UR8], [UR6] ;  /* 0x00000008060013b5 */ /* 0x0003e20008008000 */
[----:B------:R0:W-:Y:S01]  /*2150*/  UTMACMDFLUSH ;  /* 0x00000000000079b7 */ /* 0x0001e20000000000 */
[----:B------:R-:W-:-:S04]  /*2160*/  DEPBAR.LE SB0, 0x0 ;  /* 0x000080000000791a */ /* 0x000fc80000000000 */
[----:B------:R-:W-:Y:S06]  /*2170*/  BAR.SYNC.DEFER_BLOCKING 0x0 ;  /* 0x0000000000007b1d */ /* 0x000fec0000010000 */
[----:B-1----:R-:W-:Y:S05]  /*2180*/  EXIT ;  /* 0x000000000000794d */ /* 0x002fea0003800000 */
.L_x_48:
[----:B------:R-:W1:Y:S02]  /*2190*/  SYNCS.PHASECHK.TRANS64.TRYWAIT P0, [UR29+0x18000], R2 ;  /* 0x01800002ff0075a7 */ /* 0x000e64000800015d */
[----:B-1----:R-:W-:Y:S05]  /*21a0*/  @!P0 BRA `(.L_x_48) ;  /* 0xfffffffc00f88947 */ /* 0x002fea000383ffff */
[----:B------:R-:W-:Y:S05]  /*21b0*/  BRA `(.L_x_50) ;  /* 0xfffffff800307947 */ /* 0x000fea000383ffff */
.L_x_51:
[----:B------:R-:W-:-:S00]  /*21c0*/  BRA `(.L_x_51) ;  /* 0xfffffffc00fc7947 */ /* 0x000fc0000383ffff */
[----:B------:R-:W-:-:S00]  /*21d0*/  NOP ;  /* 0x0000000000007918 */ /* 0x000fc00000000000 */
        /* <DEDUP_REMOVED lines=10> */
.L_x_52:


//--------------------- .nv.shared.gluon_wgmma    --------------------------
	.section	.nv.shared.gluon_wgmma,"aw",@nobits
	.sectionflags	@""
	.align	16
	.zero		1024


//--------------------- .nv.shared.reserved.0     --------------------------
	.section	.nv.shared.reserved.0,"aw",@nobits
	.weak		__nv_reservedSMEM_offset_0_alias
	.size		__nv_reservedSMEM_offset_0_alias, 0, 0
	.other		__nv_reservedSMEM_offset_0_alias,@"STO_CUDA_RESERVED_SHARED STV_DEFAULT"
__nv_reservedSMEM_offset_0_alias:
	.zero		0


//--------------------- .nv.constant0.gluon_wgmma --------------------------
	.section	.nv.constant0.gluon_wgmma,"a",@progbits
	.sectionflags	@""
	.align	4
.nv.constant0.gluon_wgmma:
	.zero		608


//--------------------- SYMBOLS --------------------------

	.type		.nv.reservedSmem.offset0,@object
	.size		.nv.reservedSmem.offset0,0x4
